//
// Generated by NVIDIA NVVM Compiler
//
// Compiler Build ID: CL-36424714
// Cuda compilation tools, release 13.0, V13.0.88
// Based on NVVM 20.0.0
//

.version 9.0
.target sm_100
.address_size 64

	// .globl	_Z16initCurandStatesP17curandStateXORWOWm
.global .align 4 .b8 precalc_xorwow_matrix[102400];
.global .align 4 .b8 precalc_xorwow_offset_matrix[102400];
.global .align 4 .b8 mrg32k3aM1[2304];
.global .align 4 .b8 mrg32k3aM2[2304];
.global .align 4 .b8 mrg32k3aM1SubSeq[2016];
.global .align 4 .b8 mrg32k3aM2SubSeq[2016];
.global .align 4 .b8 mrg32k3aM1Seq[2304];
.global .align 4 .b8 mrg32k3aM2Seq[2304];
.const .align 8 .b8 __cr_lgamma_table[72];

.visible .entry _Z16initCurandStatesP17curandStateXORWOWm(
	.param .u64 .ptr .align 1 _Z16initCurandStatesP17curandStateXORWOWm_param_0,
	.param .u64 _Z16initCurandStatesP17curandStateXORWOWm_param_1
)
{
	.reg .pred 	%p<24>;
	.reg .b32 	%r<413>;
	.reg .b64 	%rd<19>;

	ld.param.u64 	%rd8, [_Z16initCurandStatesP17curandStateXORWOWm_param_0];
	ld.param.u64 	%rd9, [_Z16initCurandStatesP17curandStateXORWOWm_param_1];
	cvta.to.global.u64 	%rd10, %rd8;
	mov.u32 	%r182, %tid.x;
	mov.u32 	%r183, %ctaid.x;
	mov.u32 	%r184, %ntid.x;
	mad.lo.s32 	%r185, %r183, %r184, %r182;
	cvt.s64.s32 	%rd18, %r185;
	mul.wide.s32 	%rd11, %r185, 48;
	add.s64 	%rd2, %rd10, %rd11;
	cvt.u32.u64 	%r186, %rd9;
	xor.b32  	%r187, %r186, -1429050551;
	mul.lo.s32 	%r188, %r187, 1099087573;
	{ .reg .b32 tmp; mov.b64 {tmp, %r189}, %rd9; }
	xor.b32  	%r190, %r189, -136515619;
	mul.lo.s32 	%r191, %r190, -1703105765;
	add.s32 	%r192, %r188, %r191;
	add.s32 	%r193, %r192, 6615241;
	add.s32 	%r194, %r188, 123456789;
	st.global.v2.u32 	[%rd2], {%r193, %r194};
	xor.b32  	%r195, %r188, 362436069;
	add.s32 	%r196, %r191, 521288629;
	st.global.v2.u32 	[%rd2+8], {%r195, %r196};
	xor.b32  	%r197, %r191, 88675123;
	add.s32 	%r198, %r188, 5783321;
	st.global.v2.u32 	[%rd2+16], {%r197, %r198};
	setp.eq.s32 	%p1, %r185, 0;
	@%p1 bra 	$L__BB0_42;
	mov.b32 	%r319, 0;
$L__BB0_2:
	and.b64  	%rd4, %rd18, 3;
	setp.eq.s64 	%p2, %rd4, 0;
	@%p2 bra 	$L__BB0_41;
	mul.wide.u32 	%rd12, %r319, 3200;
	mov.u64 	%rd13, precalc_xorwow_matrix;
	add.s64 	%rd5, %rd13, %rd12;
	cvt.u32.u64 	%r2, %rd4;
	mov.b32 	%r320, 0;
$L__BB0_4:
	mov.b32 	%r333, 0;
	mov.u32 	%r334, %r333;
	mov.u32 	%r335, %r333;
	mov.u32 	%r336, %r333;
	mov.u32 	%r337, %r333;
	mov.u32 	%r326, %r333;
$L__BB0_5:
	mul.wide.u32 	%rd14, %r326, 4;
	add.s64 	%rd15, %rd2, %rd14;
	ld.global.u32 	%r10, [%rd15+4];
	shl.b32 	%r11, %r326, 5;
	mov.b32 	%r332, 0;
$L__BB0_6:
	.pragma "nounroll";
	shr.u32 	%r203, %r10, %r332;
	and.b32  	%r204, %r203, 1;
	setp.eq.b32 	%p3, %r204, 1;
	not.pred 	%p4, %p3;
	add.s32 	%r205, %r11, %r332;
	mul.lo.s32 	%r206, %r205, 5;
	mul.wide.u32 	%rd16, %r206, 4;
	add.s64 	%rd6, %rd5, %rd16;
	@%p4 bra 	$L__BB0_8;
	ld.global.u32 	%r207, [%rd6];
	xor.b32  	%r337, %r337, %r207;
	ld.global.u32 	%r208, [%rd6+4];
	xor.b32  	%r336, %r336, %r208;
	ld.global.u32 	%r209, [%rd6+8];
	xor.b32  	%r335, %r335, %r209;
	ld.global.u32 	%r210, [%rd6+12];
	xor.b32  	%r334, %r334, %r210;
	ld.global.u32 	%r211, [%rd6+16];
	xor.b32  	%r333, %r333, %r211;
$L__BB0_8:
	and.b32  	%r213, %r203, 2;
	setp.eq.s32 	%p5, %r213, 0;
	@%p5 bra 	$L__BB0_10;
	ld.global.u32 	%r214, [%rd6+20];
	xor.b32  	%r337, %r337, %r214;
	ld.global.u32 	%r215, [%rd6+24];
	xor.b32  	%r336, %r336, %r215;
	ld.global.u32 	%r216, [%rd6+28];
	xor.b32  	%r335, %r335, %r216;
	ld.global.u32 	%r217, [%rd6+32];
	xor.b32  	%r334, %r334, %r217;
	ld.global.u32 	%r218, [%rd6+36];
	xor.b32  	%r333, %r333, %r218;
$L__BB0_10:
	and.b32  	%r220, %r203, 4;
	setp.eq.s32 	%p6, %r220, 0;
	@%p6 bra 	$L__BB0_12;
	ld.global.u32 	%r221, [%rd6+40];
	xor.b32  	%r337, %r337, %r221;
	ld.global.u32 	%r222, [%rd6+44];
	xor.b32  	%r336, %r336, %r222;
	ld.global.u32 	%r223, [%rd6+48];
	xor.b32  	%r335, %r335, %r223;
	ld.global.u32 	%r224, [%rd6+52];
	xor.b32  	%r334, %r334, %r224;
	ld.global.u32 	%r225, [%rd6+56];
	xor.b32  	%r333, %r333, %r225;
$L__BB0_12:
	and.b32  	%r227, %r203, 8;
	setp.eq.s32 	%p7, %r227, 0;
	@%p7 bra 	$L__BB0_14;
	ld.global.u32 	%r228, [%rd6+60];
	xor.b32  	%r337, %r337, %r228;
	ld.global.u32 	%r229, [%rd6+64];
	xor.b32  	%r336, %r336, %r229;
	ld.global.u32 	%r230, [%rd6+68];
	xor.b32  	%r335, %r335, %r230;
	ld.global.u32 	%r231, [%rd6+72];
	xor.b32  	%r334, %r334, %r231;
	ld.global.u32 	%r232, [%rd6+76];
	xor.b32  	%r333, %r333, %r232;
$L__BB0_14:
	and.b32  	%r234, %r203, 16;
	setp.eq.s32 	%p8, %r234, 0;
	@%p8 bra 	$L__BB0_16;
	ld.global.u32 	%r235, [%rd6+80];
	xor.b32  	%r337, %r337, %r235;
	ld.global.u32 	%r236, [%rd6+84];
	xor.b32  	%r336, %r336, %r236;
	ld.global.u32 	%r237, [%rd6+88];
	xor.b32  	%r335, %r335, %r237;
	ld.global.u32 	%r238, [%rd6+92];
	xor.b32  	%r334, %r334, %r238;
	ld.global.u32 	%r239, [%rd6+96];
	xor.b32  	%r333, %r333, %r239;
$L__BB0_16:
	and.b32  	%r241, %r203, 32;
	setp.eq.s32 	%p9, %r241, 0;
	@%p9 bra 	$L__BB0_18;
	ld.global.u32 	%r242, [%rd6+100];
	xor.b32  	%r337, %r337, %r242;
	ld.global.u32 	%r243, [%rd6+104];
	xor.b32  	%r336, %r336, %r243;
	ld.global.u32 	%r244, [%rd6+108];
	xor.b32  	%r335, %r335, %r244;
	ld.global.u32 	%r245, [%rd6+112];
	xor.b32  	%r334, %r334, %r245;
	ld.global.u32 	%r246, [%rd6+116];
	xor.b32  	%r333, %r333, %r246;
$L__BB0_18:
	and.b32  	%r248, %r203, 64;
	setp.eq.s32 	%p10, %r248, 0;
	@%p10 bra 	$L__BB0_20;
	ld.global.u32 	%r249, [%rd6+120];
	xor.b32  	%r337, %r337, %r249;
	ld.global.u32 	%r250, [%rd6+124];
	xor.b32  	%r336, %r336, %r250;
	ld.global.u32 	%r251, [%rd6+128];
	xor.b32  	%r335, %r335, %r251;
	ld.global.u32 	%r252, [%rd6+132];
	xor.b32  	%r334, %r334, %r252;
	ld.global.u32 	%r253, [%rd6+136];
	xor.b32  	%r333, %r333, %r253;
$L__BB0_20:
	and.b32  	%r255, %r203, 128;
	setp.eq.s32 	%p11, %r255, 0;
	@%p11 bra 	$L__BB0_22;
	ld.global.u32 	%r256, [%rd6+140];
	xor.b32  	%r337, %r337, %r256;
	ld.global.u32 	%r257, [%rd6+144];
	xor.b32  	%r336, %r336, %r257;
	ld.global.u32 	%r258, [%rd6+148];
	xor.b32  	%r335, %r335, %r258;
	ld.global.u32 	%r259, [%rd6+152];
	xor.b32  	%r334, %r334, %r259;
	ld.global.u32 	%r260, [%rd6+156];
	xor.b32  	%r333, %r333, %r260;
$L__BB0_22:
	and.b32  	%r262, %r203, 256;
	setp.eq.s32 	%p12, %r262, 0;
	@%p12 bra 	$L__BB0_24;
	ld.global.u32 	%r263, [%rd6+160];
	xor.b32  	%r337, %r337, %r263;
	ld.global.u32 	%r264, [%rd6+164];
	xor.b32  	%r336, %r336, %r264;
	ld.global.u32 	%r265, [%rd6+168];
	xor.b32  	%r335, %r335, %r265;
	ld.global.u32 	%r266, [%rd6+172];
	xor.b32  	%r334, %r334, %r266;
	ld.global.u32 	%r267, [%rd6+176];
	xor.b32  	%r333, %r333, %r267;
$L__BB0_24:
	and.b32  	%r269, %r203, 512;
	setp.eq.s32 	%p13, %r269, 0;
	@%p13 bra 	$L__BB0_26;
	ld.global.u32 	%r270, [%rd6+180];
	xor.b32  	%r337, %r337, %r270;
	ld.global.u32 	%r271, [%rd6+184];
	xor.b32  	%r336, %r336, %r271;
	ld.global.u32 	%r272, [%rd6+188];
	xor.b32  	%r335, %r335, %r272;
	ld.global.u32 	%r273, [%rd6+192];
	xor.b32  	%r334, %r334, %r273;
	ld.global.u32 	%r274, [%rd6+196];
	xor.b32  	%r333, %r333, %r274;
$L__BB0_26:
	and.b32  	%r276, %r203, 1024;
	setp.eq.s32 	%p14, %r276, 0;
	@%p14 bra 	$L__BB0_28;
	ld.global.u32 	%r277, [%rd6+200];
	xor.b32  	%r337, %r337, %r277;
	ld.global.u32 	%r278, [%rd6+204];
	xor.b32  	%r336, %r336, %r278;
	ld.global.u32 	%r279, [%rd6+208];
	xor.b32  	%r335, %r335, %r279;
	ld.global.u32 	%r280, [%rd6+212];
	xor.b32  	%r334, %r334, %r280;
	ld.global.u32 	%r281, [%rd6+216];
	xor.b32  	%r333, %r333, %r281;
$L__BB0_28:
	and.b32  	%r283, %r203, 2048;
	setp.eq.s32 	%p15, %r283, 0;
	@%p15 bra 	$L__BB0_30;
	ld.global.u32 	%r284, [%rd6+220];
	xor.b32  	%r337, %r337, %r284;
	ld.global.u32 	%r285, [%rd6+224];
	xor.b32  	%r336, %r336, %r285;
	ld.global.u32 	%r286, [%rd6+228];
	xor.b32  	%r335, %r335, %r286;
	ld.global.u32 	%r287, [%rd6+232];
	xor.b32  	%r334, %r334, %r287;
	ld.global.u32 	%r288, [%rd6+236];
	xor.b32  	%r333, %r333, %r288;
$L__BB0_30:
	and.b32  	%r290, %r203, 4096;
	setp.eq.s32 	%p16, %r290, 0;
	@%p16 bra 	$L__BB0_32;
	ld.global.u32 	%r291, [%rd6+240];
	xor.b32  	%r337, %r337, %r291;
	ld.global.u32 	%r292, [%rd6+244];
	xor.b32  	%r336, %r336, %r292;
	ld.global.u32 	%r293, [%rd6+248];
	xor.b32  	%r335, %r335, %r293;
	ld.global.u32 	%r294, [%rd6+252];
	xor.b32  	%r334, %r334, %r294;
	ld.global.u32 	%r295, [%rd6+256];
	xor.b32  	%r333, %r333, %r295;
$L__BB0_32:
	and.b32  	%r297, %r203, 8192;
	setp.eq.s32 	%p17, %r297, 0;
	@%p17 bra 	$L__BB0_34;
	ld.global.u32 	%r298, [%rd6+260];
	xor.b32  	%r337, %r337, %r298;
	ld.global.u32 	%r299, [%rd6+264];
	xor.b32  	%r336, %r336, %r299;
	ld.global.u32 	%r300, [%rd6+268];
	xor.b32  	%r335, %r335, %r300;
	ld.global.u32 	%r301, [%rd6+272];
	xor.b32  	%r334, %r334, %r301;
	ld.global.u32 	%r302, [%rd6+276];
	xor.b32  	%r333, %r333, %r302;
$L__BB0_34:
	and.b32  	%r304, %r203, 16384;
	setp.eq.s32 	%p18, %r304, 0;
	@%p18 bra 	$L__BB0_36;
	ld.global.u32 	%r305, [%rd6+280];
	xor.b32  	%r337, %r337, %r305;
	ld.global.u32 	%r306, [%rd6+284];
	xor.b32  	%r336, %r336, %r306;
	ld.global.u32 	%r307, [%rd6+288];
	xor.b32  	%r335, %r335, %r307;
	ld.global.u32 	%r308, [%rd6+292];
	xor.b32  	%r334, %r334, %r308;
	ld.global.u32 	%r309, [%rd6+296];
	xor.b32  	%r333, %r333, %r309;
$L__BB0_36:
	and.b32  	%r311, %r203, 32768;
	setp.eq.s32 	%p19, %r311, 0;
	@%p19 bra 	$L__BB0_38;
	ld.global.u32 	%r312, [%rd6+300];
	xor.b32  	%r337, %r337, %r312;
	ld.global.u32 	%r313, [%rd6+304];
	xor.b32  	%r336, %r336, %r313;
	ld.global.u32 	%r314, [%rd6+308];
	xor.b32  	%r335, %r335, %r314;
	ld.global.u32 	%r315, [%rd6+312];
	xor.b32  	%r334, %r334, %r315;
	ld.global.u32 	%r316, [%rd6+316];
	xor.b32  	%r333, %r333, %r316;
$L__BB0_38:
	add.s32 	%r332, %r332, 16;
	setp.ne.s32 	%p20, %r332, 32;
	@%p20 bra 	$L__BB0_6;
	mad.lo.s32 	%r317, %r326, -31, %r11;
	add.s32 	%r326, %r317, 1;
	setp.ne.s32 	%p21, %r326, 5;
	@%p21 bra 	$L__BB0_5;
	st.global.u32 	[%rd2+4], %r337;
	st.global.u32 	[%rd2+8], %r336;
	st.global.u32 	[%rd2+12], %r335;
	st.global.u32 	[%rd2+16], %r334;
	st.global.u32 	[%rd2+20], %r333;
	add.s32 	%r320, %r320, 1;
	setp.lt.u32 	%p22, %r320, %r2;
	@%p22 bra 	$L__BB0_4;
$L__BB0_41:
	shr.u64 	%rd7, %rd18, 2;
	add.s32 	%r319, %r319, 1;
	setp.gt.u64 	%p23, %rd18, 3;
	mov.u64 	%rd18, %rd7;
	@%p23 bra 	$L__BB0_2;
$L__BB0_42:
	mov.b32 	%r318, 0;
	st.global.v2.u32 	[%rd2+24], {%r318, %r318};
	st.global.u32 	[%rd2+32], %r318;
	mov.b64 	%rd17, 0;
	st.global.u64 	[%rd2+40], %rd17;
	ret;

}
	// .globl	_Z22dataRaceKernelSameWarpIfEvPT_S1_P17curandStateXORWOWii
.visible .entry _Z22dataRaceKernelSameWarpIfEvPT_S1_P17curandStateXORWOWii(
	.param .u64 .ptr .align 1 _Z22dataRaceKernelSameWarpIfEvPT_S1_P17curandStateXORWOWii_param_0,
	.param .u64 .ptr .align 1 _Z22dataRaceKernelSameWarpIfEvPT_S1_P17curandStateXORWOWii_param_1,
	.param .u64 .ptr .align 1 _Z22dataRaceKernelSameWarpIfEvPT_S1_P17curandStateXORWOWii_param_2,
	.param .u32 _Z22dataRaceKernelSameWarpIfEvPT_S1_P17curandStateXORWOWii_param_3,
	.param .u32 _Z22dataRaceKernelSameWarpIfEvPT_S1_P17curandStateXORWOWii_param_4
)
{
	.reg .pred 	%p<3>;
	.reg .b32 	%r<7>;
	.reg .b32 	%f<3>;
	.reg .b64 	%rd<5>;

	ld.param.u64 	%rd3, [_Z22dataRaceKernelSameWarpIfEvPT_S1_P17curandStateXORWOWii_param_0];
	ld.param.u64 	%rd2, [_Z22dataRaceKernelSameWarpIfEvPT_S1_P17curandStateXORWOWii_param_1];
	ld.param.u32 	%r2, [_Z22dataRaceKernelSameWarpIfEvPT_S1_P17curandStateXORWOWii_param_3];
	ld.param.u32 	%r3, [_Z22dataRaceKernelSameWarpIfEvPT_S1_P17curandStateXORWOWii_param_4];
	cvta.to.global.u64 	%rd1, %rd3;
	mov.u32 	%r4, %tid.x;
	mov.u32 	%r5, %ctaid.x;
	mov.u32 	%r6, %ntid.x;
	mad.lo.s32 	%r1, %r5, %r6, %r4;
	setp.ne.s32 	%p1, %r1, %r2;
	@%p1 bra 	$L__BB1_2;
	cvt.rn.f32.s32 	%f2, %r2;
	st.global.f32 	[%rd1], %f2;
	bra.uni 	$L__BB1_4;
$L__BB1_2:
	setp.ne.s32 	%p2, %r1, %r3;
	@%p2 bra 	$L__BB1_4;
	ld.global.f32 	%f1, [%rd1];
	cvta.to.global.u64 	%rd4, %rd2;
	st.global.f32 	[%rd4], %f1;
$L__BB1_4:
	ret;

}
	// .globl	_Z22dataRaceKernelSameWarpIdEvPT_S1_P17curandStateXORWOWii
.visible .entry _Z22dataRaceKernelSameWarpIdEvPT_S1_P17curandStateXORWOWii(
	.param .u64 .ptr .align 1 _Z22dataRaceKernelSameWarpIdEvPT_S1_P17curandStateXORWOWii_param_0,
	.param .u64 .ptr .align 1 _Z22dataRaceKernelSameWarpIdEvPT_S1_P17curandStateXORWOWii_param_1,
	.param .u64 .ptr .align 1 _Z22dataRaceKernelSameWarpIdEvPT_S1_P17curandStateXORWOWii_param_2,
	.param .u32 _Z22dataRaceKernelSameWarpIdEvPT_S1_P17curandStateXORWOWii_param_3,
	.param .u32 _Z22dataRaceKernelSameWarpIdEvPT_S1_P17curandStateXORWOWii_param_4
)
{
	.reg .pred 	%p<3>;
	.reg .b32 	%r<7>;
	.reg .b64 	%rd<5>;
	.reg .b64 	%fd<3>;

	ld.param.u64 	%rd3, [_Z22dataRaceKernelSameWarpIdEvPT_S1_P17curandStateXORWOWii_param_0];
	ld.param.u64 	%rd2, [_Z22dataRaceKernelSameWarpIdEvPT_S1_P17curandStateXORWOWii_param_1];
	ld.param.u32 	%r2, [_Z22dataRaceKernelSameWarpIdEvPT_S1_P17curandStateXORWOWii_param_3];
	ld.param.u32 	%r3, [_Z22dataRaceKernelSameWarpIdEvPT_S1_P17curandStateXORWOWii_param_4];
	cvta.to.global.u64 	%rd1, %rd3;
	mov.u32 	%r4, %tid.x;
	mov.u32 	%r5, %ctaid.x;
	mov.u32 	%r6, %ntid.x;
	mad.lo.s32 	%r1, %r5, %r6, %r4;
	setp.ne.s32 	%p1, %r1, %r2;
	@%p1 bra 	$L__BB2_2;
	cvt.rn.f64.s32 	%fd2, %r2;
	st.global.f64 	[%rd1], %fd2;
	bra.uni 	$L__BB2_4;
$L__BB2_2:
	setp.ne.s32 	%p2, %r1, %r3;
	@%p2 bra 	$L__BB2_4;
	ld.global.f64 	%fd1, [%rd1];
	cvta.to.global.u64 	%rd4, %rd2;
	st.global.f64 	[%rd4], %fd1;
$L__BB2_4:
	ret;

}
	// .globl	_Z22dataRaceKernelSameWarpIaEvPT_S1_P17curandStateXORWOWii
.visible .entry _Z22dataRaceKernelSameWarpIaEvPT_S1_P17curandStateXORWOWii(
	.param .u64 .ptr .align 1 _Z22dataRaceKernelSameWarpIaEvPT_S1_P17curandStateXORWOWii_param_0,
	.param .u64 .ptr .align 1 _Z22dataRaceKernelSameWarpIaEvPT_S1_P17curandStateXORWOWii_param_1,
	.param .u64 .ptr .align 1 _Z22dataRaceKernelSameWarpIaEvPT_S1_P17curandStateXORWOWii_param_2,
	.param .u32 _Z22dataRaceKernelSameWarpIaEvPT_S1_P17curandStateXORWOWii_param_3,
	.param .u32 _Z22dataRaceKernelSameWarpIaEvPT_S1_P17curandStateXORWOWii_param_4
)
{
	.reg .pred 	%p<3>;
	.reg .b16 	%rs<2>;
	.reg .b32 	%r<7>;
	.reg .b64 	%rd<5>;

	ld.param.u64 	%rd3, [_Z22dataRaceKernelSameWarpIaEvPT_S1_P17curandStateXORWOWii_param_0];
	ld.param.u64 	%rd2, [_Z22dataRaceKernelSameWarpIaEvPT_S1_P17curandStateXORWOWii_param_1];
	ld.param.u32 	%r2, [_Z22dataRaceKernelSameWarpIaEvPT_S1_P17curandStateXORWOWii_param_3];
	ld.param.u32 	%r3, [_Z22dataRaceKernelSameWarpIaEvPT_S1_P17curandStateXORWOWii_param_4];
	cvta.to.global.u64 	%rd1, %rd3;
	mov.u32 	%r4, %tid.x;
	mov.u32 	%r5, %ctaid.x;
	mov.u32 	%r6, %ntid.x;
	mad.lo.s32 	%r1, %r5, %r6, %r4;
	setp.ne.s32 	%p1, %r1, %r2;
	@%p1 bra 	$L__BB3_2;
	st.global.u8 	[%rd1], %r2;
	bra.uni 	$L__BB3_4;
$L__BB3_2:
	setp.ne.s32 	%p2, %r1, %r3;
	@%p2 bra 	$L__BB3_4;
	ld.global.u8 	%rs1, [%rd1];
	cvta.to.global.u64 	%rd4, %rd2;
	st.global.u8 	[%rd4], %rs1;
$L__BB3_4:
	ret;

}
	// .globl	_Z22dataRaceKernelSameWarpIsEvPT_S1_P17curandStateXORWOWii
.visible .entry _Z22dataRaceKernelSameWarpIsEvPT_S1_P17curandStateXORWOWii(
	.param .u64 .ptr .align 1 _Z22dataRaceKernelSameWarpIsEvPT_S1_P17curandStateXORWOWii_param_0,
	.param .u64 .ptr .align 1 _Z22dataRaceKernelSameWarpIsEvPT_S1_P17curandStateXORWOWii_param_1,
	.param .u64 .ptr .align 1 _Z22dataRaceKernelSameWarpIsEvPT_S1_P17curandStateXORWOWii_param_2,
	.param .u32 _Z22dataRaceKernelSameWarpIsEvPT_S1_P17curandStateXORWOWii_param_3,
	.param .u32 _Z22dataRaceKernelSameWarpIsEvPT_S1_P17curandStateXORWOWii_param_4
)
{
	.reg .pred 	%p<3>;
	.reg .b16 	%rs<2>;
	.reg .b32 	%r<7>;
	.reg .b64 	%rd<5>;

	ld.param.u64 	%rd3, [_Z22dataRaceKernelSameWarpIsEvPT_S1_P17curandStateXORWOWii_param_0];
	ld.param.u64 	%rd2, [_Z22dataRaceKernelSameWarpIsEvPT_S1_P17curandStateXORWOWii_param_1];
	ld.param.u32 	%r2, [_Z22dataRaceKernelSameWarpIsEvPT_S1_P17curandStateXORWOWii_param_3];
	ld.param.u32 	%r3, [_Z22dataRaceKernelSameWarpIsEvPT_S1_P17curandStateXORWOWii_param_4];
	cvta.to.global.u64 	%rd1, %rd3;
	mov.u32 	%r4, %tid.x;
	mov.u32 	%r5, %ctaid.x;
	mov.u32 	%r6, %ntid.x;
	mad.lo.s32 	%r1, %r5, %r6, %r4;
	setp.ne.s32 	%p1, %r1, %r2;
	@%p1 bra 	$L__BB4_2;
	st.global.u16 	[%rd1], %r2;
	bra.uni 	$L__BB4_4;
$L__BB4_2:
	setp.ne.s32 	%p2, %r1, %r3;
	@%p2 bra 	$L__BB4_4;
	ld.global.u16 	%rs1, [%rd1];
	cvta.to.global.u64 	%rd4, %rd2;
	st.global.u16 	[%rd4], %rs1;
$L__BB4_4:
	ret;

}
	// .globl	_Z22dataRaceKernelSameWarpIiEvPT_S1_P17curandStateXORWOWii
.visible .entry _Z22dataRaceKernelSameWarpIiEvPT_S1_P17curandStateXORWOWii(
	.param .u64 .ptr .align 1 _Z22dataRaceKernelSameWarpIiEvPT_S1_P17curandStateXORWOWii_param_0,
	.param .u64 .ptr .align 1 _Z22dataRaceKernelSameWarpIiEvPT_S1_P17curandStateXORWOWii_param_1,
	.param .u64 .ptr .align 1 _Z22dataRaceKernelSameWarpIiEvPT_S1_P17curandStateXORWOWii_param_2,
	.param .u32 _Z22dataRaceKernelSameWarpIiEvPT_S1_P17curandStateXORWOWii_param_3,
	.param .u32 _Z22dataRaceKernelSameWarpIiEvPT_S1_P17curandStateXORWOWii_param_4
)
{
	.reg .pred 	%p<3>;
	.reg .b32 	%r<8>;
	.reg .b64 	%rd<5>;

	ld.param.u64 	%rd3, [_Z22dataRaceKernelSameWarpIiEvPT_S1_P17curandStateXORWOWii_param_0];
	ld.param.u64 	%rd2, [_Z22dataRaceKernelSameWarpIiEvPT_S1_P17curandStateXORWOWii_param_1];
	ld.param.u32 	%r2, [_Z22dataRaceKernelSameWarpIiEvPT_S1_P17curandStateXORWOWii_param_3];
	ld.param.u32 	%r3, [_Z22dataRaceKernelSameWarpIiEvPT_S1_P17curandStateXORWOWii_param_4];
	cvta.to.global.u64 	%rd1, %rd3;
	mov.u32 	%r4, %tid.x;
	mov.u32 	%r5, %ctaid.x;
	mov.u32 	%r6, %ntid.x;
	mad.lo.s32 	%r1, %r5, %r6, %r4;
	setp.ne.s32 	%p1, %r1, %r2;
	@%p1 bra 	$L__BB5_2;
	st.global.u32 	[%rd1], %r2;
	bra.uni 	$L__BB5_4;
$L__BB5_2:
	setp.ne.s32 	%p2, %r1, %r3;
	@%p2 bra 	$L__BB5_4;
	ld.global.u32 	%r7, [%rd1];
	cvta.to.global.u64 	%rd4, %rd2;
	st.global.u32 	[%rd4], %r7;
$L__BB5_4:
	ret;

}
	// .globl	_Z22dataRaceKernelSameWarpIlEvPT_S1_P17curandStateXORWOWii
.visible .entry _Z22dataRaceKernelSameWarpIlEvPT_S1_P17curandStateXORWOWii(
	.param .u64 .ptr .align 1 _Z22dataRaceKernelSameWarpIlEvPT_S1_P17curandStateXORWOWii_param_0,
	.param .u64 .ptr .align 1 _Z22dataRaceKernelSameWarpIlEvPT_S1_P17curandStateXORWOWii_param_1,
	.param .u64 .ptr .align 1 _Z22dataRaceKernelSameWarpIlEvPT_S1_P17curandStateXORWOWii_param_2,
	.param .u32 _Z22dataRaceKernelSameWarpIlEvPT_S1_P17curandStateXORWOWii_param_3,
	.param .u32 _Z22dataRaceKernelSameWarpIlEvPT_S1_P17curandStateXORWOWii_param_4
)
{
	.reg .pred 	%p<3>;
	.reg .b32 	%r<7>;
	.reg .b64 	%rd<7>;

	ld.param.u64 	%rd3, [_Z22dataRaceKernelSameWarpIlEvPT_S1_P17curandStateXORWOWii_param_0];
	ld.param.u64 	%rd2, [_Z22dataRaceKernelSameWarpIlEvPT_S1_P17curandStateXORWOWii_param_1];
	ld.param.u32 	%r2, [_Z22dataRaceKernelSameWarpIlEvPT_S1_P17curandStateXORWOWii_param_3];
	ld.param.u32 	%r3, [_Z22dataRaceKernelSameWarpIlEvPT_S1_P17curandStateXORWOWii_param_4];
	cvta.to.global.u64 	%rd1, %rd3;
	mov.u32 	%r4, %tid.x;
	mov.u32 	%r5, %ctaid.x;
	mov.u32 	%r6, %ntid.x;
	mad.lo.s32 	%r1, %r5, %r6, %r4;
	setp.ne.s32 	%p1, %r1, %r2;
	@%p1 bra 	$L__BB6_2;
	cvt.s64.s32 	%rd6, %r2;
	st.global.u64 	[%rd1], %rd6;
	bra.uni 	$L__BB6_4;
$L__BB6_2:
	setp.ne.s32 	%p2, %r1, %r3;
	@%p2 bra 	$L__BB6_4;
	ld.global.u64 	%rd4, [%rd1];
	cvta.to.global.u64 	%rd5, %rd2;
	st.global.u64 	[%rd5], %rd4;
$L__BB6_4:
	ret;

}
	// .globl	_Z22dataRaceKernelSameWarpIhEvPT_S1_P17curandStateXORWOWii
.visible .entry _Z22dataRaceKernelSameWarpIhEvPT_S1_P17curandStateXORWOWii(
	.param .u64 .ptr .align 1 _Z22dataRaceKernelSameWarpIhEvPT_S1_P17curandStateXORWOWii_param_0,
	.param .u64 .ptr .align 1 _Z22dataRaceKernelSameWarpIhEvPT_S1_P17curandStateXORWOWii_param_1,
	.param .u64 .ptr .align 1 _Z22dataRaceKernelSameWarpIhEvPT_S1_P17curandStateXORWOWii_param_2,
	.param .u32 _Z22dataRaceKernelSameWarpIhEvPT_S1_P17curandStateXORWOWii_param_3,
	.param .u32 _Z22dataRaceKernelSameWarpIhEvPT_S1_P17curandStateXORWOWii_param_4
)
{
	.reg .pred 	%p<3>;
	.reg .b16 	%rs<2>;
	.reg .b32 	%r<7>;
	.reg .b64 	%rd<5>;

	ld.param.u64 	%rd3, [_Z22dataRaceKernelSameWarpIhEvPT_S1_P17curandStateXORWOWii_param_0];
	ld.param.u64 	%rd2, [_Z22dataRaceKernelSameWarpIhEvPT_S1_P17curandStateXORWOWii_param_1];
	ld.param.u32 	%r2, [_Z22dataRaceKernelSameWarpIhEvPT_S1_P17curandStateXORWOWii_param_3];
	ld.param.u32 	%r3, [_Z22dataRaceKernelSameWarpIhEvPT_S1_P17curandStateXORWOWii_param_4];
	cvta.to.global.u64 	%rd1, %rd3;
	mov.u32 	%r4, %tid.x;
	mov.u32 	%r5, %ctaid.x;
	mov.u32 	%r6, %ntid.x;
	mad.lo.s32 	%r1, %r5, %r6, %r4;
	setp.ne.s32 	%p1, %r1, %r2;
	@%p1 bra 	$L__BB7_2;
	st.global.u8 	[%rd1], %r2;
	bra.uni 	$L__BB7_4;
$L__BB7_2:
	setp.ne.s32 	%p2, %r1, %r3;
	@%p2 bra 	$L__BB7_4;
	ld.global.u8 	%rs1, [%rd1];
	cvta.to.global.u64 	%rd4, %rd2;
	st.global.u8 	[%rd4], %rs1;
$L__BB7_4:
	ret;

}
	// .globl	_Z22dataRaceKernelSameWarpItEvPT_S1_P17curandStateXORWOWii
.visible .entry _Z22dataRaceKernelSameWarpItEvPT_S1_P17curandStateXORWOWii(
	.param .u64 .ptr .align 1 _Z22dataRaceKernelSameWarpItEvPT_S1_P17curandStateXORWOWii_param_0,
	.param .u64 .ptr .align 1 _Z22dataRaceKernelSameWarpItEvPT_S1_P17curandStateXORWOWii_param_1,
	.param .u64 .ptr .align 1 _Z22dataRaceKernelSameWarpItEvPT_S1_P17curandStateXORWOWii_param_2,
	.param .u32 _Z22dataRaceKernelSameWarpItEvPT_S1_P17curandStateXORWOWii_param_3,
	.param .u32 _Z22dataRaceKernelSameWarpItEvPT_S1_P17curandStateXORWOWii_param_4
)
{
	.reg .pred 	%p<3>;
	.reg .b16 	%rs<2>;
	.reg .b32 	%r<7>;
	.reg .b64 	%rd<5>;

	ld.param.u64 	%rd3, [_Z22dataRaceKernelSameWarpItEvPT_S1_P17curandStateXORWOWii_param_0];
	ld.param.u64 	%rd2, [_Z22dataRaceKernelSameWarpItEvPT_S1_P17curandStateXORWOWii_param_1];
	ld.param.u32 	%r2, [_Z22dataRaceKernelSameWarpItEvPT_S1_P17curandStateXORWOWii_param_3];
	ld.param.u32 	%r3, [_Z22dataRaceKernelSameWarpItEvPT_S1_P17curandStateXORWOWii_param_4];
	cvta.to.global.u64 	%rd1, %rd3;
	mov.u32 	%r4, %tid.x;
	mov.u32 	%r5, %ctaid.x;
	mov.u32 	%r6, %ntid.x;
	mad.lo.s32 	%r1, %r5, %r6, %r4;
	setp.ne.s32 	%p1, %r1, %r2;
	@%p1 bra 	$L__BB8_2;
	st.global.u16 	[%rd1], %r2;
	bra.uni 	$L__BB8_4;
$L__BB8_2:
	setp.ne.s32 	%p2, %r1, %r3;
	@%p2 bra 	$L__BB8_4;
	ld.global.u16 	%rs1, [%rd1];
	cvta.to.global.u64 	%rd4, %rd2;
	st.global.u16 	[%rd4], %rs1;
$L__BB8_4:
	ret;

}
	// .globl	_Z22dataRaceKernelSameWarpIjEvPT_S1_P17curandStateXORWOWii
.visible .entry _Z22dataRaceKernelSameWarpIjEvPT_S1_P17curandStateXORWOWii(
	.param .u64 .ptr .align 1 _Z22dataRaceKernelSameWarpIjEvPT_S1_P17curandStateXORWOWii_param_0,
	.param .u64 .ptr .align 1 _Z22dataRaceKernelSameWarpIjEvPT_S1_P17curandStateXORWOWii_param_1,
	.param .u64 .ptr .align 1 _Z22dataRaceKernelSameWarpIjEvPT_S1_P17curandStateXORWOWii_param_2,
	.param .u32 _Z22dataRaceKernelSameWarpIjEvPT_S1_P17curandStateXORWOWii_param_3,
	.param .u32 _Z22dataRaceKernelSameWarpIjEvPT_S1_P17curandStateXORWOWii_param_4
)
{
	.reg .pred 	%p<3>;
	.reg .b32 	%r<8>;
	.reg .b64 	%rd<5>;

	ld.param.u64 	%rd3, [_Z22dataRaceKernelSameWarpIjEvPT_S1_P17curandStateXORWOWii_param_0];
	ld.param.u64 	%rd2, [_Z22dataRaceKernelSameWarpIjEvPT_S1_P17curandStateXORWOWii_param_1];
	ld.param.u32 	%r2, [_Z22dataRaceKernelSameWarpIjEvPT_S1_P17curandStateXORWOWii_param_3];
	ld.param.u32 	%r3, [_Z22dataRaceKernelSameWarpIjEvPT_S1_P17curandStateXORWOWii_param_4];
	cvta.to.global.u64 	%rd1, %rd3;
	mov.u32 	%r4, %tid.x;
	mov.u32 	%r5, %ctaid.x;
	mov.u32 	%r6, %ntid.x;
	mad.lo.s32 	%r1, %r5, %r6, %r4;
	setp.ne.s32 	%p1, %r1, %r2;
	@%p1 bra 	$L__BB9_2;
	st.global.u32 	[%rd1], %r2;
	bra.uni 	$L__BB9_4;
$L__BB9_2:
	setp.ne.s32 	%p2, %r1, %r3;
	@%p2 bra 	$L__BB9_4;
	ld.global.u32 	%r7, [%rd1];
	cvta.to.global.u64 	%rd4, %rd2;
	st.global.u32 	[%rd4], %r7;
$L__BB9_4:
	ret;

}
	// .globl	_Z22dataRaceKernelSameWarpImEvPT_S1_P17curandStateXORWOWii
.visible .entry _Z22dataRaceKernelSameWarpImEvPT_S1_P17curandStateXORWOWii(
	.param .u64 .ptr .align 1 _Z22dataRaceKernelSameWarpImEvPT_S1_P17curandStateXORWOWii_param_0,
	.param .u64 .ptr .align 1 _Z22dataRaceKernelSameWarpImEvPT_S1_P17curandStateXORWOWii_param_1,
	.param .u64 .ptr .align 1 _Z22dataRaceKernelSameWarpImEvPT_S1_P17curandStateXORWOWii_param_2,
	.param .u32 _Z22dataRaceKernelSameWarpImEvPT_S1_P17curandStateXORWOWii_param_3,
	.param .u32 _Z22dataRaceKernelSameWarpImEvPT_S1_P17curandStateXORWOWii_param_4
)
{
	.reg .pred 	%p<3>;
	.reg .b32 	%r<7>;
	.reg .b64 	%rd<7>;

	ld.param.u64 	%rd3, [_Z22dataRaceKernelSameWarpImEvPT_S1_P17curandStateXORWOWii_param_0];
	ld.param.u64 	%rd2, [_Z22dataRaceKernelSameWarpImEvPT_S1_P17curandStateXORWOWii_param_1];
	ld.param.u32 	%r2, [_Z22dataRaceKernelSameWarpImEvPT_S1_P17curandStateXORWOWii_param_3];
	ld.param.u32 	%r3, [_Z22dataRaceKernelSameWarpImEvPT_S1_P17curandStateXORWOWii_param_4];
	cvta.to.global.u64 	%rd1, %rd3;
	mov.u32 	%r4, %tid.x;
	mov.u32 	%r5, %ctaid.x;
	mov.u32 	%r6, %ntid.x;
	mad.lo.s32 	%r1, %r5, %r6, %r4;
	setp.ne.s32 	%p1, %r1, %r2;
	@%p1 bra 	$L__BB10_2;
	cvt.s64.s32 	%rd6, %r2;
	st.global.u64 	[%rd1], %rd6;
	bra.uni 	$L__BB10_4;
$L__BB10_2:
	setp.ne.s32 	%p2, %r1, %r3;
	@%p2 bra 	$L__BB10_4;
	ld.global.u64 	%rd4, [%rd1];
	cvta.to.global.u64 	%rd5, %rd2;
	st.global.u64 	[%rd5], %rd4;
$L__BB10_4:
	ret;

}
	// .globl	_Z22dataRaceKernelSameWarpI6__halfEvPT_S2_P17curandStateXORWOWii
.visible .entry _Z22dataRaceKernelSameWarpI6__halfEvPT_S2_P17curandStateXORWOWii(
	.param .u64 .ptr .align 1 _Z22dataRaceKernelSameWarpI6__halfEvPT_S2_P17curandStateXORWOWii_param_0,
	.param .u64 .ptr .align 1 _Z22dataRaceKernelSameWarpI6__halfEvPT_S2_P17curandStateXORWOWii_param_1,
	.param .u64 .ptr .align 1 _Z22dataRaceKernelSameWarpI6__halfEvPT_S2_P17curandStateXORWOWii_param_2,
	.param .u32 _Z22dataRaceKernelSameWarpI6__halfEvPT_S2_P17curandStateXORWOWii_param_3,
	.param .u32 _Z22dataRaceKernelSameWarpI6__halfEvPT_S2_P17curandStateXORWOWii_param_4
)
{
	.reg .pred 	%p<3>;
	.reg .b16 	%rs<3>;
	.reg .b32 	%r<8>;
	.reg .b64 	%rd<5>;

	ld.param.u64 	%rd3, [_Z22dataRaceKernelSameWarpI6__halfEvPT_S2_P17curandStateXORWOWii_param_0];
	ld.param.u64 	%rd2, [_Z22dataRaceKernelSameWarpI6__halfEvPT_S2_P17curandStateXORWOWii_param_1];
	ld.param.u32 	%r2, [_Z22dataRaceKernelSameWarpI6__halfEvPT_S2_P17curandStateXORWOWii_param_3];
	ld.param.u32 	%r3, [_Z22dataRaceKernelSameWarpI6__halfEvPT_S2_P17curandStateXORWOWii_param_4];
	cvta.to.global.u64 	%rd1, %rd3;
	mov.u32 	%r4, %tid.x;
	mov.u32 	%r5, %ctaid.x;
	mov.u32 	%r6, %ntid.x;
	mad.lo.s32 	%r1, %r5, %r6, %r4;
	setp.ne.s32 	%p1, %r1, %r2;
	@%p1 bra 	$L__BB11_2;
	// begin inline asm
	cvt.rn.f16.s32 %rs2, %r2;
	// end inline asm
	st.global.u16 	[%rd1], %rs2;
	bra.uni 	$L__BB11_4;
$L__BB11_2:
	setp.ne.s32 	%p2, %r1, %r3;
	@%p2 bra 	$L__BB11_4;
	ld.global.u16 	%rs1, [%rd1];
	cvta.to.global.u64 	%rd4, %rd2;
	st.global.u16 	[%rd4], %rs1;
$L__BB11_4:
	ret;

}


// ===== COMPILED SASS (sm_100) =====

	.target	sm_100

	.elftype	@"ET_EXEC"


//--------------------- .note.nv.tkinfo           --------------------------
	.section	.note.nv.tkinfo,"",@"SHT_NOTE"
	.sectionflags	@"SHF_NOTE_NV_TKINFO"
	.tkinfo
        /*0018*/ 	.word	0x00000002
        /*0030*/ 	.string	""
        /*0030*/ 	.string	"ptxas"
        /*0030*/ 	.string	"Cuda compilation tools, release 13.0, V13.0.88"
        /*0030*/ 	.string	"Build cuda_13.0.r13.0/compiler.36424714_0"
        /*0030*/ 	.string	"-arch sm_100 -m 64 "



//--------------------- .note.nv.cuinfo           --------------------------
	.section	.note.nv.cuinfo,"",@"SHT_NOTE"
	.sectionflags	@"SHF_NOTE_NV_CUINFO"
        /*0018*/ 	.short	0x0002
        /*001a*/ 	.short	0x0064
        /*001c*/ 	.short	0x0082
	.zero		2


//--------------------- .nv.info                  --------------------------
	.section	.nv.info,"",@"SHT_CUDA_INFO"
	.align	4


	//----- nvinfo : EIATTR_REGCOUNT
	.align		4
        /*0000*/ 	.byte	0x04, 0x2f
        /*0002*/ 	.short	(.L_10 - .L_9)
	.align		4
.L_9:
        /*0004*/ 	.word	index@(_Z16initCurandStatesP17curandStateXORWOWm)
        /*0008*/ 	.word	0x0000001f


	//----- nvinfo : EIATTR_FRAME_SIZE
	.align		4
.L_10:
        /*000c*/ 	.byte	0x04, 0x11
        /*000e*/ 	.short	(.L_12 - .L_11)
	.align		4
.L_11:
        /*0010*/ 	.word	index@(_Z16initCurandStatesP17curandStateXORWOWm)
        /*0014*/ 	.word	0x00000000


	//----- nvinfo : EIATTR_REGCOUNT
	.align		4
.L_12:
        /*0018*/ 	.byte	0x04, 0x2f
        /*001a*/ 	.short	(.L_14 - .L_13)
	.align		4
.L_13:
        /*001c*/ 	.word	index@(_Z22dataRaceKernelSameWarpIfEvPT_S1_P17curandStateXORWOWii)
        /*0020*/ 	.word	0x00000008


	//----- nvinfo : EIATTR_FRAME_SIZE
	.align		4
.L_14:
        /*0024*/ 	.byte	0x04, 0x11
        /*0026*/ 	.short	(.L_16 - .L_15)
	.align		4
.L_15:
        /*0028*/ 	.word	index@(_Z22dataRaceKernelSameWarpIfEvPT_S1_P17curandStateXORWOWii)
        /*002c*/ 	.word	0x00000000


	//----- nvinfo : EIATTR_REGCOUNT
	.align		4
.L_16:
        /*0030*/ 	.byte	0x04, 0x2f
        /*0032*/ 	.short	(.L_18 - .L_17)
	.align		4
.L_17:
        /*0034*/ 	.word	index@(_Z22dataRaceKernelSameWarpIdEvPT_S1_P17curandStateXORWOWii)
        /*0038*/ 	.word	0x00000008


	//----- nvinfo : EIATTR_FRAME_SIZE
	.align		4
.L_18:
        /*003c*/ 	.byte	0x04, 0x11
        /*003e*/ 	.short	(.L_20 - .L_19)
	.align		4
.L_19:
        /*0040*/ 	.word	index@(_Z22dataRaceKernelSameWarpIdEvPT_S1_P17curandStateXORWOWii)
        /*0044*/ 	.word	0x00000000


	//----- nvinfo : EIATTR_REGCOUNT
	.align		4
.L_20:
        /*0048*/ 	.byte	0x04, 0x2f
        /*004a*/ 	.short	(.L_22 - .L_21)
	.align		4
.L_21:
        /*004c*/ 	.word	index@(_Z22dataRaceKernelSameWarpIaEvPT_S1_P17curandStateXORWOWii)
        /*0050*/ 	.word	0x00000008


	//----- nvinfo : EIATTR_FRAME_SIZE
	.align		4
.L_22:
        /*0054*/ 	.byte	0x04, 0x11
        /*0056*/ 	.short	(.L_24 - .L_23)
	.align		4
.L_23:
        /*0058*/ 	.word	index@(_Z22dataRaceKernelSameWarpIaEvPT_S1_P17curandStateXORWOWii)
        /*005c*/ 	.word	0x00000000


	//----- nvinfo : EIATTR_REGCOUNT
	.align		4
.L_24:
        /*0060*/ 	.byte	0x04, 0x2f
        /*0062*/ 	.short	(.L_26 - .L_25)
	.align		4
.L_25:
        /*0064*/ 	.word	index@(_Z22dataRaceKernelSameWarpIsEvPT_S1_P17curandStateXORWOWii)
        /*0068*/ 	.word	0x00000008


	//----- nvinfo : EIATTR_FRAME_SIZE
	.align		4
.L_26:
        /*006c*/ 	.byte	0x04, 0x11
        /*006e*/ 	.short	(.L_28 - .L_27)
	.align		4
.L_27:
        /*0070*/ 	.word	index@(_Z22dataRaceKernelSameWarpIsEvPT_S1_P17curandStateXORWOWii)
        /*0074*/ 	.word	0x00000000


	//----- nvinfo : EIATTR_REGCOUNT
	.align		4
.L_28:
        /*0078*/ 	.byte	0x04, 0x2f
        /*007a*/ 	.short	(.L_30 - .L_29)
	.align		4
.L_29:
        /*007c*/ 	.word	index@(_Z22dataRaceKernelSameWarpIiEvPT_S1_P17curandStateXORWOWii)
        /*0080*/ 	.word	0x00000008


	//----- nvinfo : EIATTR_FRAME_SIZE
	.align		4
.L_30:
        /*0084*/ 	.byte	0x04, 0x11
        /*0086*/ 	.short	(.L_32 - .L_31)
	.align		4
.L_31:
        /*0088*/ 	.word	index@(_Z22dataRaceKernelSameWarpIiEvPT_S1_P17curandStateXORWOWii)
        /*008c*/ 	.word	0x00000000


	//----- nvinfo : EIATTR_REGCOUNT
	.align		4
.L_32:
        /*0090*/ 	.byte	0x04, 0x2f
        /*0092*/ 	.short	(.L_34 - .L_33)
	.align		4
.L_33:
        /*0094*/ 	.word	index@(_Z22dataRaceKernelSameWarpIlEvPT_S1_P17curandStateXORWOWii)
        /*0098*/ 	.word	0x0000000a


	//----- nvinfo : EIATTR_FRAME_SIZE
	.align		4
.L_34:
        /*009c*/ 	.byte	0x04, 0x11
        /*009e*/ 	.short	(.L_36 - .L_35)
	.align		4
.L_35:
        /*00a0*/ 	.word	index@(_Z22dataRaceKernelSameWarpIlEvPT_S1_P17curandStateXORWOWii)
        /*00a4*/ 	.word	0x00000000


	//----- nvinfo : EIATTR_REGCOUNT
	.align		4
.L_36:
        /*00a8*/ 	.byte	0x04, 0x2f
        /*00aa*/ 	.short	(.L_38 - .L_37)
	.align		4
.L_37:
        /*00ac*/ 	.word	index@(_Z22dataRaceKernelSameWarpIhEvPT_S1_P17curandStateXORWOWii)
        /*00b0*/ 	.word	0x00000008


	//----- nvinfo : EIATTR_FRAME_SIZE
	.align		4
.L_38:
        /*00b4*/ 	.byte	0x04, 0x11
        /*00b6*/ 	.short	(.L_40 - .L_39)
	.align		4
.L_39:
        /*00b8*/ 	.word	index@(_Z22dataRaceKernelSameWarpIhEvPT_S1_P17curandStateXORWOWii)
        /*00bc*/ 	.word	0x00000000


	//----- nvinfo : EIATTR_REGCOUNT
	.align		4
.L_40:
        /*00c0*/ 	.byte	0x04, 0x2f
        /*00c2*/ 	.short	(.L_42 - .L_41)
	.align		4
.L_41:
        /*00c4*/ 	.word	index@(_Z22dataRaceKernelSameWarpItEvPT_S1_P17curandStateXORWOWii)
        /*00c8*/ 	.word	0x00000008


	//----- nvinfo : EIATTR_FRAME_SIZE
	.align		4
.L_42:
        /*00cc*/ 	.byte	0x04, 0x11
        /*00ce*/ 	.short	(.L_44 - .L_43)
	.align		4
.L_43:
        /*00d0*/ 	.word	index@(_Z22dataRaceKernelSameWarpItEvPT_S1_P17curandStateXORWOWii)
        /*00d4*/ 	.word	0x00000000


	//----- nvinfo : EIATTR_REGCOUNT
	.align		4
.L_44:
        /*00d8*/ 	.byte	0x04, 0x2f
        /*00da*/ 	.short	(.L_46 - .L_45)
	.align		4
.L_45:
        /*00dc*/ 	.word	index@(_Z22dataRaceKernelSameWarpIjEvPT_S1_P17curandStateXORWOWii)
        /*00e0*/ 	.word	0x00000008


	//----- nvinfo : EIATTR_FRAME_SIZE
	.align		4
.L_46:
        /*00e4*/ 	.byte	0x04, 0x11
        /*00e6*/ 	.short	(.L_48 - .L_47)
	.align		4
.L_47:
        /*00e8*/ 	.word	index@(_Z22dataRaceKernelSameWarpIjEvPT_S1_P17curandStateXORWOWii)
        /*00ec*/ 	.word	0x00000000


	//----- nvinfo : EIATTR_REGCOUNT
	.align		4
.L_48:
        /*00f0*/ 	.byte	0x04, 0x2f
        /*00f2*/ 	.short	(.L_50 - .L_49)
	.align		4
.L_49:
        /*00f4*/ 	.word	index@(_Z22dataRaceKernelSameWarpImEvPT_S1_P17curandStateXORWOWii)
        /*00f8*/ 	.word	0x0000000a


	//----- nvinfo : EIATTR_FRAME_SIZE
	.align		4
.L_50:
        /*00fc*/ 	.byte	0x04, 0x11
        /*00fe*/ 	.short	(.L_52 - .L_51)
	.align		4
.L_51:
        /*0100*/ 	.word	index@(_Z22dataRaceKernelSameWarpImEvPT_S1_P17curandStateXORWOWii)
        /*0104*/ 	.word	0x00000000


	//----- nvinfo : EIATTR_REGCOUNT
	.align		4
.L_52:
        /*0108*/ 	.byte	0x04, 0x2f
        /*010a*/ 	.short	(.L_54 - .L_53)
	.align		4
.L_53:
        /*010c*/ 	.word	index@(_Z22dataRaceKernelSameWarpI6__halfEvPT_S2_P17curandStateXORWOWii)
        /*0110*/ 	.word	0x00000008


	//----- nvinfo : EIATTR_FRAME_SIZE
	.align		4
.L_54:
        /*0114*/ 	.byte	0x04, 0x11
        /*0116*/ 	.short	(.L_56 - .L_55)
	.align		4
.L_55:
        /*0118*/ 	.word	index@(_Z22dataRaceKernelSameWarpI6__halfEvPT_S2_P17curandStateXORWOWii)
        /*011c*/ 	.word	0x00000000


	//----- nvinfo : EIATTR_MIN_STACK_SIZE
	.align		4
.L_56:
        /*0120*/ 	.byte	0x04, 0x12
        /*0122*/ 	.short	(.L_58 - .L_57)
	.align		4
.L_57:
        /*0124*/ 	.word	index@(_Z22dataRaceKernelSameWarpI6__halfEvPT_S2_P17curandStateXORWOWii)
        /*0128*/ 	.word	0x00000000


	//----- nvinfo : EIATTR_MIN_STACK_SIZE
	.align		4
.L_58:
        /*012c*/ 	.byte	0x04, 0x12
        /*012e*/ 	.short	(.L_60 - .L_59)
	.align		4
.L_59:
        /*0130*/ 	.word	index@(_Z22dataRaceKernelSameWarpImEvPT_S1_P17curandStateXORWOWii)
        /*0134*/ 	.word	0x00000000


	//----- nvinfo : EIATTR_MIN_STACK_SIZE
	.align		4
.L_60:
        /*0138*/ 	.byte	0x04, 0x12
        /*013a*/ 	.short	(.L_62 - .L_61)
	.align		4
.L_61:
        /*013c*/ 	.word	index@(_Z22dataRaceKernelSameWarpIjEvPT_S1_P17curandStateXORWOWii)
        /*0140*/ 	.word	0x00000000


	//----- nvinfo : EIATTR_MIN_STACK_SIZE
	.align		4
.L_62:
        /*0144*/ 	.byte	0x04, 0x12
        /*0146*/ 	.short	(.L_64 - .L_63)
	.align		4
.L_63:
        /*0148*/ 	.word	index@(_Z22dataRaceKernelSameWarpItEvPT_S1_P17curandStateXORWOWii)
        /*014c*/ 	.word	0x00000000


	//----- nvinfo : EIATTR_MIN_STACK_SIZE
	.align		4
.L_64:
        /*0150*/ 	.byte	0x04, 0x12
        /*0152*/ 	.short	(.L_66 - .L_65)
	.align		4
.L_65:
        /*0154*/ 	.word	index@(_Z22dataRaceKernelSameWarpIhEvPT_S1_P17curandStateXORWOWii)
        /*0158*/ 	.word	0x00000000


	//----- nvinfo : EIATTR_MIN_STACK_SIZE
	.align		4
.L_66:
        /*015c*/ 	.byte	0x04, 0x12
        /*015e*/ 	.short	(.L_68 - .L_67)
	.align		4
.L_67:
        /*0160*/ 	.word	index@(_Z22dataRaceKernelSameWarpIlEvPT_S1_P17curandStateXORWOWii)
        /*0164*/ 	.word	0x00000000


	//----- nvinfo : EIATTR_MIN_STACK_SIZE
	.align		4
.L_68:
        /*0168*/ 	.byte	0x04, 0x12
        /*016a*/ 	.short	(.L_70 - .L_69)
	.align		4
.L_69:
        /*016c*/ 	.word	index@(_Z22dataRaceKernelSameWarpIiEvPT_S1_P17curandStateXORWOWii)
        /*0170*/ 	.word	0x00000000


	//----- nvinfo : EIATTR_MIN_STACK_SIZE
	.align		4
.L_70:
        /*0174*/ 	.byte	0x04, 0x12
        /*0176*/ 	.short	(.L_72 - .L_71)
	.align		4
.L_71:
        /*0178*/ 	.word	index@(_Z22dataRaceKernelSameWarpIsEvPT_S1_P17curandStateXORWOWii)
        /*017c*/ 	.word	0x00000000


	//----- nvinfo : EIATTR_MIN_STACK_SIZE
	.align		4
.L_72:
        /*0180*/ 	.byte	0x04, 0x12
        /*0182*/ 	.short	(.L_74 - .L_73)
	.align		4
.L_73:
        /*0184*/ 	.word	index@(_Z22dataRaceKernelSameWarpIaEvPT_S1_P17curandStateXORWOWii)
        /*0188*/ 	.word	0x00000000


	//----- nvinfo : EIATTR_MIN_STACK_SIZE
	.align		4
.L_74:
        /*018c*/ 	.byte	0x04, 0x12
        /*018e*/ 	.short	(.L_76 - .L_75)
	.align		4
.L_75:
        /*0190*/ 	.word	index@(_Z22dataRaceKernelSameWarpIdEvPT_S1_P17curandStateXORWOWii)
        /*0194*/ 	.word	0x00000000


	//----- nvinfo : EIATTR_MIN_STACK_SIZE
	.align		4
.L_76:
        /*0198*/ 	.byte	0x04, 0x12
        /*019a*/ 	.short	(.L_78 - .L_77)
	.align		4
.L_77:
        /*019c*/ 	.word	index@(_Z22dataRaceKernelSameWarpIfEvPT_S1_P17curandStateXORWOWii)
        /*01a0*/ 	.word	0x00000000


	//----- nvinfo : EIATTR_MIN_STACK_SIZE
	.align		4
.L_78:
        /*01a4*/ 	.byte	0x04, 0x12
        /*01a6*/ 	.short	(.L_80 - .L_79)
	.align		4
.L_79:
        /*01a8*/ 	.word	index@(_Z16initCurandStatesP17curandStateXORWOWm)
        /*01ac*/ 	.word	0x00000000
.L_80:


//--------------------- .nv.compat                --------------------------
	.section	.nv.compat,"",@"SHT_CUDA_COMPAT_INFO"
	.align	4
        /*0000*/ 	.byte	0x02, 0x09, 0x00, 0x00, 0x02, 0x02, 0x01, 0x00, 0x02, 0x05, 0x05, 0x00, 0x03, 0x07, 0x01, 0x01
        /*0010*/ 	.byte	0x02, 0x03, 0x00, 0x00, 0x02, 0x06, 0x01, 0x00, 0x04, 0x0b, 0x08, 0x00, 0x09, 0x00, 0x00, 0x00
        /*0020*/ 	.byte	0x00, 0x00, 0x00, 0x00


//--------------------- .nv.info._Z22dataRaceKernelSameWarpI6__halfEvPT_S2_P17curandStateXORWOWii --------------------------
	.section	.nv.info._Z22dataRaceKernelSameWarpI6__halfEvPT_S2_P17curandStateXORWOWii,"",@"SHT_CUDA_INFO"
	.sectionflags	@""
	.align	4


	//----- nvinfo : EIATTR_CUDA_API_VERSION
	.align		4
        /*0000*/ 	.byte	0x04, 0x37
        /*0002*/ 	.short	(.L_82 - .L_81)
.L_81:
        /*0004*/ 	.word	0x00000082


	//----- nvinfo : EIATTR_KPARAM_INFO
	.align		4
.L_82:
        /*0008*/ 	.byte	0x04, 0x17
        /*000a*/ 	.short	(.L_84 - .L_83)
.L_83:
        /*000c*/ 	.word	0x00000000
        /*0010*/ 	.short	0x0004
        /*0012*/ 	.short	0x001c
        /*0014*/ 	.byte	0x00, 0xf0, 0x11, 0x00


	//----- nvinfo : EIATTR_KPARAM_INFO
	.align		4
.L_84:
        /*0018*/ 	.byte	0x04, 0x17
        /*001a*/ 	.short	(.L_86 - .L_85)
.L_85:
        /*001c*/ 	.word	0x00000000
        /*0020*/ 	.short	0x0003
        /*0022*/ 	.short	0x0018
        /*0024*/ 	.byte	0x00, 0xf0, 0x11, 0x00


	//----- nvinfo : EIATTR_KPARAM_INFO
	.align		4
.L_86:
        /*0028*/ 	.byte	0x04, 0x17
        /*002a*/ 	.short	(.L_88 - .L_87)
.L_87:
        /*002c*/ 	.word	0x00000000
        /*0030*/ 	.short	0x0002
        /*0032*/ 	.short	0x0010
        /*0034*/ 	.byte	0x00, 0xf5, 0x21, 0x00


	//----- nvinfo : EIATTR_KPARAM_INFO
	.align		4
.L_88:
        /*0038*/ 	.byte	0x04, 0x17
        /*003a*/ 	.short	(.L_90 - .L_89)
.L_89:
        /*003c*/ 	.word	0x00000000
        /*0040*/ 	.short	0x0001
        /*0042*/ 	.short	0x0008
        /*0044*/ 	.byte	0x00, 0xf5, 0x21, 0x00


	//----- nvinfo : EIATTR_KPARAM_INFO
	.align		4
.L_90:
        /*0048*/ 	.byte	0x04, 0x17
        /*004a*/ 	.short	(.L_92 - .L_91)
.L_91:
        /*004c*/ 	.word	0x00000000
        /*0050*/ 	.short	0x0000
        /*0052*/ 	.short	0x0000
        /*0054*/ 	.byte	0x00, 0xf5, 0x21, 0x00


	//----- nvinfo : EIATTR_SPARSE_MMA_MASK
	.align		4
.L_92:
        /*0058*/ 	.byte	0x03, 0x50
        /*005a*/ 	.short	0x0000


	//----- nvinfo : EIATTR_MAXREG_COUNT
	.align		4
        /*005c*/ 	.byte	0x03, 0x1b
        /*005e*/ 	.short	0x00ff


	//----- nvinfo : EIATTR_MERCURY_ISA_VERSION
	.align		4
        /*0060*/ 	.byte	0x03, 0x5f
        /*0062*/ 	.short	0x0101


	//----- nvinfo : EIATTR_VRC_CTA_INIT_COUNT
	.align		4
        /*0064*/ 	.byte	0x02, 0x4a
	.zero		1
	.zero		1


	//----- nvinfo : EIATTR_EXIT_INSTR_OFFSETS
	.align		4
        /*0068*/ 	.byte	0x04, 0x1c
        /*006a*/ 	.short	(.L_94 - .L_93)


	//   ....[0]....
.L_93:
        /*006c*/ 	.word	0x000000b0


	//   ....[1]....
        /*0070*/ 	.word	0x000000e0


	//   ....[2]....
        /*0074*/ 	.word	0x00000130


	//----- nvinfo : EIATTR_CBANK_PARAM_SIZE
	.align		4
.L_94:
        /*0078*/ 	.byte	0x03, 0x19
        /*007a*/ 	.short	0x0020


	//----- nvinfo : EIATTR_PARAM_CBANK
	.align		4
        /*007c*/ 	.byte	0x04, 0x0a
        /*007e*/ 	.short	(.L_96 - .L_95)
	.align		4
.L_95:
        /*0080*/ 	.word	index@(.nv.constant0._Z22dataRaceKernelSameWarpI6__halfEvPT_S2_P17curandStateXORWOWii)
        /*0084*/ 	.short	0x0380
        /*0086*/ 	.short	0x0020


	//----- nvinfo : EIATTR_SW_WAR
	.align		4
.L_96:
        /*0088*/ 	.byte	0x04, 0x36
        /*008a*/ 	.short	(.L_98 - .L_97)
.L_97:
        /*008c*/ 	.word	0x00000008
.L_98:


//--------------------- .nv.info._Z22dataRaceKernelSameWarpImEvPT_S1_P17curandStateXORWOWii --------------------------
	.section	.nv.info._Z22dataRaceKernelSameWarpImEvPT_S1_P17curandStateXORWOWii,"",@"SHT_CUDA_INFO"
	.sectionflags	@""
	.align	4


	//----- nvinfo : EIATTR_CUDA_API_VERSION
	.align		4
        /*0000*/ 	.byte	0x04, 0x37
        /*0002*/ 	.short	(.L_100 - .L_99)
.L_99:
        /*0004*/ 	.word	0x00000082


	//----- nvinfo : EIATTR_KPARAM_INFO
	.align		4
.L_100:
        /*0008*/ 	.byte	0x04, 0x17
        /*000a*/ 	.short	(.L_102 - .L_101)
.L_101:
        /*000c*/ 	.word	0x00000000
        /*0010*/ 	.short	0x0004
        /*0012*/ 	.short	0x001c
        /*0014*/ 	.byte	0x00, 0xf0, 0x11, 0x00


	//----- nvinfo : EIATTR_KPARAM_INFO
	.align		4
.L_102:
        /*0018*/ 	.byte	0x04, 0x17
        /*001a*/ 	.short	(.L_104 - .L_103)
.L_103:
        /*001c*/ 	.word	0x00000000
        /*0020*/ 	.short	0x0003
        /*0022*/ 	.short	0x0018
        /*0024*/ 	.byte	0x00, 0xf0, 0x11, 0x00


	//----- nvinfo : EIATTR_KPARAM_INFO
	.align		4
.L_104:
        /*0028*/ 	.byte	0x04, 0x17
        /*002a*/ 	.short	(.L_106 - .L_105)
.L_105:
        /*002c*/ 	.word	0x00000000
        /*0030*/ 	.short	0x0002
        /*0032*/ 	.short	0x0010
        /*0034*/ 	.byte	0x00, 0xf5, 0x21, 0x00


	//----- nvinfo : EIATTR_KPARAM_INFO
	.align		4
.L_106:
        /*0038*/ 	.byte	0x04, 0x17
        /*003a*/ 	.short	(.L_108 - .L_107)
.L_107:
        /*003c*/ 	.word	0x00000000
        /*0040*/ 	.short	0x0001
        /*0042*/ 	.short	0x0008
        /*0044*/ 	.byte	0x00, 0xf5, 0x21, 0x00


	//----- nvinfo : EIATTR_KPARAM_INFO
	.align		4
.L_108:
        /*0048*/ 	.byte	0x04, 0x17
        /*004a*/ 	.short	(.L_110 - .L_109)
.L_109:
        /*004c*/ 	.word	0x00000000
        /*0050*/ 	.short	0x0000
        /*0052*/ 	.short	0x0000
        /*0054*/ 	.byte	0x00, 0xf5, 0x21, 0x00


	//----- nvinfo : EIATTR_SPARSE_MMA_MASK
	.align		4
.L_110:
        /*0058*/ 	.byte	0x03, 0x50
        /*005a*/ 	.short	0x0000


	//----- nvinfo : EIATTR_MAXREG_COUNT
	.align		4
        /*005c*/ 	.byte	0x03, 0x1b
        /*005e*/ 	.short	0x00ff


	//----- nvinfo : EIATTR_MERCURY_ISA_VERSION
	.align		4
        /*0060*/ 	.byte	0x03, 0x5f
        /*0062*/ 	.short	0x0101


	//----- nvinfo : EIATTR_VRC_CTA_INIT_COUNT
	.align		4
        /*0064*/ 	.byte	0x02, 0x4a
	.zero		1
	.zero		1


	//----- nvinfo : EIATTR_EXIT_INSTR_OFFSETS
	.align		4
        /*0068*/ 	.byte	0x04, 0x1c
        /*006a*/ 	.short	(.L_112 - .L_111)


	//   ....[0]....
.L_111:
        /*006c*/ 	.word	0x000000b0


	//   ....[1]....
        /*0070*/ 	.word	0x000000e0


	//   ....[2]....
        /*0074*/ 	.word	0x00000130


	//----- nvinfo : EIATTR_CBANK_PARAM_SIZE
	.align		4
.L_112:
        /*0078*/ 	.byte	0x03, 0x19
        /*007a*/ 	.short	0x0020


	//----- nvinfo : EIATTR_PARAM_CBANK
	.align		4
        /*007c*/ 	.byte	0x04, 0x0a
        /*007e*/ 	.short	(.L_114 - .L_113)
	.align		4
.L_113:
        /*0080*/ 	.word	index@(.nv.constant0._Z22dataRaceKernelSameWarpImEvPT_S1_P17curandStateXORWOWii)
        /*0084*/ 	.short	0x0380
        /*0086*/ 	.short	0x0020


	//----- nvinfo : EIATTR_SW_WAR
	.align		4
.L_114:
        /*0088*/ 	.byte	0x04, 0x36
        /*008a*/ 	.short	(.L_116 - .L_115)
.L_115:
        /*008c*/ 	.word	0x00000008
.L_116:


//--------------------- .nv.info._Z22dataRaceKernelSameWarpIjEvPT_S1_P17curandStateXORWOWii --------------------------
	.section	.nv.info._Z22dataRaceKernelSameWarpIjEvPT_S1_P17curandStateXORWOWii,"",@"SHT_CUDA_INFO"
	.sectionflags	@""
	.align	4


	//----- nvinfo : EIATTR_CUDA_API_VERSION
	.align		4
        /*0000*/ 	.byte	0x04, 0x37
        /*0002*/ 	.short	(.L_118 - .L_117)
.L_117:
        /*0004*/ 	.word	0x00000082


	//----- nvinfo : EIATTR_KPARAM_INFO
	.align		4
.L_118:
        /*0008*/ 	.byte	0x04, 0x17
        /*000a*/ 	.short	(.L_120 - .L_119)
.L_119:
        /*000c*/ 	.word	0x00000000
        /*0010*/ 	.short	0x0004
        /*0012*/ 	.short	0x001c
        /*0014*/ 	.byte	0x00, 0xf0, 0x11, 0x00


	//----- nvinfo : EIATTR_KPARAM_INFO
	.align		4
.L_120:
        /*0018*/ 	.byte	0x04, 0x17
        /*001a*/ 	.short	(.L_122 - .L_121)
.L_121:
        /*001c*/ 	.word	0x00000000
        /*0020*/ 	.short	0x0003
        /*0022*/ 	.short	0x0018
        /*0024*/ 	.byte	0x00, 0xf0, 0x11, 0x00


	//----- nvinfo : EIATTR_KPARAM_INFO
	.align		4
.L_122:
        /*0028*/ 	.byte	0x04, 0x17
        /*002a*/ 	.short	(.L_124 - .L_123)
.L_123:
        /*002c*/ 	.word	0x00000000
        /*0030*/ 	.short	0x0002
        /*0032*/ 	.short	0x0010
        /*0034*/ 	.byte	0x00, 0xf5, 0x21, 0x00


	//----- nvinfo : EIATTR_KPARAM_INFO
	.align		4
.L_124:
        /*0038*/ 	.byte	0x04, 0x17
        /*003a*/ 	.short	(.L_126 - .L_125)
.L_125:
        /*003c*/ 	.word	0x00000000
        /*0040*/ 	.short	0x0001
        /*0042*/ 	.short	0x0008
        /*0044*/ 	.byte	0x00, 0xf5, 0x21, 0x00


	//----- nvinfo : EIATTR_KPARAM_INFO
	.align		4
.L_126:
        /*0048*/ 	.byte	0x04, 0x17
        /*004a*/ 	.short	(.L_128 - .L_127)
.L_127:
        /*004c*/ 	.word	0x00000000
        /*0050*/ 	.short	0x0000
        /*0052*/ 	.short	0x0000
        /*0054*/ 	.byte	0x00, 0xf5, 0x21, 0x00


	//----- nvinfo : EIATTR_SPARSE_MMA_MASK
	.align		4
.L_128:
        /*0058*/ 	.byte	0x03, 0x50
        /*005a*/ 	.short	0x0000


	//----- nvinfo : EIATTR_MAXREG_COUNT
	.align		4
        /*005c*/ 	.byte	0x03, 0x1b
        /*005e*/ 	.short	0x00ff


	//----- nvinfo : EIATTR_MERCURY_ISA_VERSION
	.align		4
        /*0060*/ 	.byte	0x03, 0x5f
        /*0062*/ 	.short	0x0101


	//----- nvinfo : EIATTR_VRC_CTA_INIT_COUNT
	.align		4
        /*0064*/ 	.byte	0x02, 0x4a
	.zero		1
	.zero		1


	//----- nvinfo : EIATTR_EXIT_INSTR_OFFSETS
	.align		4
        /*0068*/ 	.byte	0x04, 0x1c
        /*006a*/ 	.short	(.L_130 - .L_129)


	//   ....[0]....
.L_129:
        /*006c*/ 	.word	0x000000a0


	//   ....[1]....
        /*0070*/ 	.word	0x000000d0


	//   ....[2]....
        /*0074*/ 	.word	0x00000120


	//----- nvinfo : EIATTR_CBANK_PARAM_SIZE
	.align		4
.L_130:
        /*0078*/ 	.byte	0x03, 0x19
        /*007a*/ 	.short	0x0020


	//----- nvinfo : EIATTR_PARAM_CBANK
	.align		4
        /*007c*/ 	.byte	0x04, 0x0a
        /*007e*/ 	.short	(.L_132 - .L_131)
	.align		4
.L_131:
        /*0080*/ 	.word	index@(.nv.constant0._Z22dataRaceKernelSameWarpIjEvPT_S1_P17curandStateXORWOWii)
        /*0084*/ 	.short	0x0380
        /*0086*/ 	.short	0x0020


	//----- nvinfo : EIATTR_SW_WAR
	.align		4
.L_132:
        /*0088*/ 	.byte	0x04, 0x36
        /*008a*/ 	.short	(.L_134 - .L_133)
.L_133:
        /*008c*/ 	.word	0x00000008
.L_134:


//--------------------- .nv.info._Z22dataRaceKernelSameWarpItEvPT_S1_P17curandStateXORWOWii --------------------------
	.section	.nv.info._Z22dataRaceKernelSameWarpItEvPT_S1_P17curandStateXORWOWii,"",@"SHT_CUDA_INFO"
	.sectionflags	@""
	.align	4


	//----- nvinfo : EIATTR_CUDA_API_VERSION
	.align		4
        /*0000*/ 	.byte	0x04, 0x37
        /*0002*/ 	.short	(.L_136 - .L_135)
.L_135:
        /*0004*/ 	.word	0x00000082


	//----- nvinfo : EIATTR_KPARAM_INFO
	.align		4
.L_136:
        /*0008*/ 	.byte	0x04, 0x17
        /*000a*/ 	.short	(.L_138 - .L_137)
.L_137:
        /*000c*/ 	.word	0x00000000
        /*0010*/ 	.short	0x0004
        /*0012*/ 	.short	0x001c
        /*0014*/ 	.byte	0x00, 0xf0, 0x11, 0x00


	//----- nvinfo : EIATTR_KPARAM_INFO
	.align		4
.L_138:
        /*0018*/ 	.byte	0x04, 0x17
        /*001a*/ 	.short	(.L_140 - .L_139)
.L_139:
        /*001c*/ 	.word	0x00000000
        /*0020*/ 	.short	0x0003
        /*0022*/ 	.short	0x0018
        /*0024*/ 	.byte	0x00, 0xf0, 0x11, 0x00


	//----- nvinfo : EIATTR_KPARAM_INFO
	.align		4
.L_140:
        /*0028*/ 	.byte	0x04, 0x17
        /*002a*/ 	.short	(.L_142 - .L_141)
.L_141:
        /*002c*/ 	.word	0x00000000
        /*0030*/ 	.short	0x0002
        /*0032*/ 	.short	0x0010
        /*0034*/ 	.byte	0x00, 0xf5, 0x21, 0x00


	//----- nvinfo : EIATTR_KPARAM_INFO
	.align		4
.L_142:
        /*0038*/ 	.byte	0x04, 0x17
        /*003a*/ 	.short	(.L_144 - .L_143)
.L_143:
        /*003c*/ 	.word	0x00000000
        /*0040*/ 	.short	0x0001
        /*0042*/ 	.short	0x0008
        /*0044*/ 	.byte	0x00, 0xf5, 0x21, 0x00


	//----- nvinfo : EIATTR_KPARAM_INFO
	.align		4
.L_144:
        /*0048*/ 	.byte	0x04, 0x17
        /*004a*/ 	.short	(.L_146 - .L_145)
.L_145:
        /*004c*/ 	.word	0x00000000
        /*0050*/ 	.short	0x0000
        /*0052*/ 	.short	0x0000
        /*0054*/ 	.byte	0x00, 0xf5, 0x21, 0x00


	//----- nvinfo : EIATTR_SPARSE_MMA_MASK
	.align		4
.L_146:
        /*0058*/ 	.byte	0x03, 0x50
        /*005a*/ 	.short	0x0000


	//----- nvinfo : EIATTR_MAXREG_COUNT
	.align		4
        /*005c*/ 	.byte	0x03, 0x1b
        /*005e*/ 	.short	0x00ff


	//----- nvinfo : EIATTR_MERCURY_ISA_VERSION
	.align		4
        /*0060*/ 	.byte	0x03, 0x5f
        /*0062*/ 	.short	0x0101


	//----- nvinfo : EIATTR_VRC_CTA_INIT_COUNT
	.align		4
        /*0064*/ 	.byte	0x02, 0x4a
	.zero		1
	.zero		1


	//----- nvinfo : EIATTR_EXIT_INSTR_OFFSETS
	.align		4
        /*0068*/ 	.byte	0x04, 0x1c
        /*006a*/ 	.short	(.L_148 - .L_147)


	//   ....[0]....
.L_147:
        /*006c*/ 	.word	0x000000b0


	//   ....[1]....
        /*0070*/ 	.word	0x000000e0


	//   ....[2]....
        /*0074*/ 	.word	0x00000130


	//----- nvinfo : EIATTR_CBANK_PARAM_SIZE
	.align		4
.L_148:
        /*0078*/ 	.byte	0x03, 0x19
        /*007a*/ 	.short	0x0020


	//----- nvinfo : EIATTR_PARAM_CBANK
	.align		4
        /*007c*/ 	.byte	0x04, 0x0a
        /*007e*/ 	.short	(.L_150 - .L_149)
	.align		4
.L_149:
        /*0080*/ 	.word	index@(.nv.constant0._Z22dataRaceKernelSameWarpItEvPT_S1_P17curandStateXORWOWii)
        /*0084*/ 	.short	0x0380
        /*0086*/ 	.short	0x0020


	//----- nvinfo : EIATTR_SW_WAR
	.align		4
.L_150:
        /*0088*/ 	.byte	0x04, 0x36
        /*008a*/ 	.short	(.L_152 - .L_151)
.L_151:
        /*008c*/ 	.word	0x00000008
.L_152:


//--------------------- .nv.info._Z22dataRaceKernelSameWarpIhEvPT_S1_P17curandStateXORWOWii --------------------------
	.section	.nv.info._Z22dataRaceKernelSameWarpIhEvPT_S1_P17curandStateXORWOWii,"",@"SHT_CUDA_INFO"
	.sectionflags	@""
	.align	4


	//----- nvinfo : EIATTR_CUDA_API_VERSION
	.align		4
        /*0000*/ 	.byte	0x04, 0x37
        /*0002*/ 	.short	(.L_154 - .L_153)
.L_153:
        /*0004*/ 	.word	0x00000082


	//----- nvinfo : EIATTR_KPARAM_INFO
	.align		4
.L_154:
        /*0008*/ 	.byte	0x04, 0x17
        /*000a*/ 	.short	(.L_156 - .L_155)
.L_155:
        /*000c*/ 	.word	0x00000000
        /*0010*/ 	.short	0x0004
        /*0012*/ 	.short	0x001c
        /*0014*/ 	.byte	0x00, 0xf0, 0x11, 0x00


	//----- nvinfo : EIATTR_KPARAM_INFO
	.align		4
.L_156:
        /*0018*/ 	.byte	0x04, 0x17
        /*001a*/ 	.short	(.L_158 - .L_157)
.L_157:
        /*001c*/ 	.word	0x00000000
        /*0020*/ 	.short	0x0003
        /*0022*/ 	.short	0x0018
        /*0024*/ 	.byte	0x00, 0xf0, 0x11, 0x00


	//----- nvinfo : EIATTR_KPARAM_INFO
	.align		4
.L_158:
        /*0028*/ 	.byte	0x04, 0x17
        /*002a*/ 	.short	(.L_160 - .L_159)
.L_159:
        /*002c*/ 	.word	0x00000000
        /*0030*/ 	.short	0x0002
        /*0032*/ 	.short	0x0010
        /*0034*/ 	.byte	0x00, 0xf5, 0x21, 0x00


	//----- nvinfo : EIATTR_KPARAM_INFO
	.align		4
.L_160:
        /*0038*/ 	.byte	0x04, 0x17
        /*003a*/ 	.short	(.L_162 - .L_161)
.L_161:
        /*003c*/ 	.word	0x00000000
        /*0040*/ 	.short	0x0001
        /*0042*/ 	.short	0x0008
        /*0044*/ 	.byte	0x00, 0xf5, 0x21, 0x00


	//----- nvinfo : EIATTR_KPARAM_INFO
	.align		4
.L_162:
        /*0048*/ 	.byte	0x04, 0x17
        /*004a*/ 	.short	(.L_164 - .L_163)
.L_163:
        /*004c*/ 	.word	0x00000000
        /*0050*/ 	.short	0x0000
        /*0052*/ 	.short	0x0000
        /*0054*/ 	.byte	0x00, 0xf5, 0x21, 0x00


	//----- nvinfo : EIATTR_SPARSE_MMA_MASK
	.align		4
.L_164:
        /*0058*/ 	.byte	0x03, 0x50
        /*005a*/ 	.short	0x0000


	//----- nvinfo : EIATTR_MAXREG_COUNT
	.align		4
        /*005c*/ 	.byte	0x03, 0x1b
        /*005e*/ 	.short	0x00ff


	//----- nvinfo : EIATTR_MERCURY_ISA_VERSION
	.align		4
        /*0060*/ 	.byte	0x03, 0x5f
        /*0062*/ 	.short	0x0101


	//----- nvinfo : EIATTR_VRC_CTA_INIT_COUNT
	.align		4
        /*0064*/ 	.byte	0x02, 0x4a
	.zero		1
	.zero		1


	//----- nvinfo : EIATTR_EXIT_INSTR_OFFSETS
	.align		4
        /*0068*/ 	.byte	0x04, 0x1c
        /*006a*/ 	.short	(.L_166 - .L_165)


	//   ....[0]....
.L_165:
        /*006c*/ 	.word	0x000000b0


	//   ....[1]....
        /*0070*/ 	.word	0x000000e0


	//   ....[2]....
        /*0074*/ 	.word	0x00000130


	//----- nvinfo : EIATTR_CBANK_PARAM_SIZE
	.align		4
.L_166:
        /*0078*/ 	.byte	0x03, 0x19
        /*007a*/ 	.short	0x0020


	//----- nvinfo : EIATTR_PARAM_CBANK
	.align		4
        /*007c*/ 	.byte	0x04, 0x0a
        /*007e*/ 	.short	(.L_168 - .L_167)
	.align		4
.L_167:
        /*0080*/ 	.word	index@(.nv.constant0._Z22dataRaceKernelSameWarpIhEvPT_S1_P17curandStateXORWOWii)
        /*0084*/ 	.short	0x0380
        /*0086*/ 	.short	0x0020


	//----- nvinfo : EIATTR_SW_WAR
	.align		4
.L_168:
        /*0088*/ 	.byte	0x04, 0x36
        /*008a*/ 	.short	(.L_170 - .L_169)
.L_169:
        /*008c*/ 	.word	0x00000008
.L_170:


//--------------------- .nv.info._Z22dataRaceKernelSameWarpIlEvPT_S1_P17curandStateXORWOWii --------------------------
	.section	.nv.info._Z22dataRaceKernelSameWarpIlEvPT_S1_P17curandStateXORWOWii,"",@"SHT_CUDA_INFO"
	.sectionflags	@""
	.align	4


	//----- nvinfo : EIATTR_CUDA_API_VERSION
	.align		4
        /*0000*/ 	.byte	0x04, 0x37
        /*0002*/ 	.short	(.L_172 - .L_171)
.L_171:
        /*0004*/ 	.word	0x00000082


	//----- nvinfo : EIATTR_KPARAM_INFO
	.align		4
.L_172:
        /*0008*/ 	.byte	0x04, 0x17
        /*000a*/ 	.short	(.L_174 - .L_173)
.L_173:
        /*000c*/ 	.word	0x00000000
        /*0010*/ 	.short	0x0004
        /*0012*/ 	.short	0x001c
        /*0014*/ 	.byte	0x00, 0xf0, 0x11, 0x00


	//----- nvinfo : EIATTR_KPARAM_INFO
	.align		4
.L_174:
        /*0018*/ 	.byte	0x04, 0x17
        /*001a*/ 	.short	(.L_176 - .L_175)
.L_175:
        /*001c*/ 	.word	0x00000000
        /*0020*/ 	.short	0x0003
        /*0022*/ 	.short	0x0018
        /*0024*/ 	.byte	0x00, 0xf0, 0x11, 0x00


	//----- nvinfo : EIATTR_KPARAM_INFO
	.align		4
.L_176:
        /*0028*/ 	.byte	0x04, 0x17
        /*002a*/ 	.short	(.L_178 - .L_177)
.L_177:
        /*002c*/ 	.word	0x00000000
        /*0030*/ 	.short	0x0002
        /*0032*/ 	.short	0x0010
        /*0034*/ 	.byte	0x00, 0xf5, 0x21, 0x00


	//----- nvinfo : EIATTR_KPARAM_INFO
	.align		4
.L_178:
        /*0038*/ 	.byte	0x04, 0x17
        /*003a*/ 	.short	(.L_180 - .L_179)
.L_179:
        /*003c*/ 	.word	0x00000000
        /*0040*/ 	.short	0x0001
        /*0042*/ 	.short	0x0008
        /*0044*/ 	.byte	0x00, 0xf5, 0x21, 0x00


	//----- nvinfo : EIATTR_KPARAM_INFO
	.align		4
.L_180:
        /*0048*/ 	.byte	0x04, 0x17
        /*004a*/ 	.short	(.L_182 - .L_181)
.L_181:
        /*004c*/ 	.word	0x00000000
        /*0050*/ 	.short	0x0000
        /*0052*/ 	.short	0x0000
        /*0054*/ 	.byte	0x00, 0xf5, 0x21, 0x00


	//----- nvinfo : EIATTR_SPARSE_MMA_MASK
	.align		4
.L_182:
        /*0058*/ 	.byte	0x03, 0x50
        /*005a*/ 	.short	0x0000


	//----- nvinfo : EIATTR_MAXREG_COUNT
	.align		4
        /*005c*/ 	.byte	0x03, 0x1b
        /*005e*/ 	.short	0x00ff


	//----- nvinfo : EIATTR_MERCURY_ISA_VERSION
	.align		4
        /*0060*/ 	.byte	0x03, 0x5f
        /*0062*/ 	.short	0x0101


	//----- nvinfo : EIATTR_VRC_CTA_INIT_COUNT
	.align		4
        /*0064*/ 	.byte	0x02, 0x4a
	.zero		1
	.zero		1


	//----- nvinfo : EIATTR_EXIT_INSTR_OFFSETS
	.align		4
        /*0068*/ 	.byte	0x04, 0x1c
        /*006a*/ 	.short	(.L_184 - .L_183)


	//   ....[0]....
.L_183:
        /*006c*/ 	.word	0x000000b0


	//   ....[1]....
        /*0070*/ 	.word	0x000000e0


	//   ....[2]....
        /*0074*/ 	.word	0x00000130


	//----- nvinfo : EIATTR_CBANK_PARAM_SIZE
	.align		4
.L_184:
        /*0078*/ 	.byte	0x03, 0x19
        /*007a*/ 	.short	0x0020


	//----- nvinfo : EIATTR_PARAM_CBANK
	.align		4
        /*007c*/ 	.byte	0x04, 0x0a
        /*007e*/ 	.short	(.L_186 - .L_185)
	.align		4
.L_185:
        /*0080*/ 	.word	index@(.nv.constant0._Z22dataRaceKernelSameWarpIlEvPT_S1_P17curandStateXORWOWii)
        /*0084*/ 	.short	0x0380
        /*0086*/ 	.short	0x0020


	//----- nvinfo : EIATTR_SW_WAR
	.align		4
.L_186:
        /*0088*/ 	.byte	0x04, 0x36
        /*008a*/ 	.short	(.L_188 - .L_187)
.L_187:
        /*008c*/ 	.word	0x00000008
.L_188:


//--------------------- .nv.info._Z22dataRaceKernelSameWarpIiEvPT_S1_P17curandStateXORWOWii --------------------------
	.section	.nv.info._Z22dataRaceKernelSameWarpIiEvPT_S1_P17curandStateXORWOWii,"",@"SHT_CUDA_INFO"
	.sectionflags	@""
	.align	4


	//----- nvinfo : EIATTR_CUDA_API_VERSION
	.align		4
        /*0000*/ 	.byte	0x04, 0x37
        /*0002*/ 	.short	(.L_190 - .L_189)
.L_189:
        /*0004*/ 	.word	0x00000082


	//----- nvinfo : EIATTR_KPARAM_INFO
	.align		4
.L_190:
        /*0008*/ 	.byte	0x04, 0x17
        /*000a*/ 	.short	(.L_192 - .L_191)
.L_191:
        /*000c*/ 	.word	0x00000000
        /*0010*/ 	.short	0x0004
        /*0012*/ 	.short	0x001c
        /*0014*/ 	.byte	0x00, 0xf0, 0x11, 0x00


	//----- nvinfo : EIATTR_KPARAM_INFO
	.align		4
.L_192:
        /*0018*/ 	.byte	0x04, 0x17
        /*001a*/ 	.short	(.L_194 - .L_193)
.L_193:
        /*001c*/ 	.word	0x00000000
        /*0020*/ 	.short	0x0003
        /*0022*/ 	.short	0x0018
        /*0024*/ 	.byte	0x00, 0xf0, 0x11, 0x00


	//----- nvinfo : EIATTR_KPARAM_INFO
	.align		4
.L_194:
        /*0028*/ 	.byte	0x04, 0x17
        /*002a*/ 	.short	(.L_196 - .L_195)
.L_195:
        /*002c*/ 	.word	0x00000000
        /*0030*/ 	.short	0x0002
        /*0032*/ 	.short	0x0010
        /*0034*/ 	.byte	0x00, 0xf5, 0x21, 0x00


	//----- nvinfo : EIATTR_KPARAM_INFO
	.align		4
.L_196:
        /*0038*/ 	.byte	0x04, 0x17
        /*003a*/ 	.short	(.L_198 - .L_197)
.L_197:
        /*003c*/ 	.word	0x00000000
        /*0040*/ 	.short	0x0001
        /*0042*/ 	.short	0x0008
        /*0044*/ 	.byte	0x00, 0xf5, 0x21, 0x00


	//----- nvinfo : EIATTR_KPARAM_INFO
	.align		4
.L_198:
        /*0048*/ 	.byte	0x04, 0x17
        /*004a*/ 	.short	(.L_200 - .L_199)
.L_199:
        /*004c*/ 	.word	0x00000000
        /*0050*/ 	.short	0x0000
        /*0052*/ 	.short	0x0000
        /*0054*/ 	.byte	0x00, 0xf5, 0x21, 0x00


	//----- nvinfo : EIATTR_SPARSE_MMA_MASK
	.align		4
.L_200:
        /*0058*/ 	.byte	0x03, 0x50
        /*005a*/ 	.short	0x0000


	//----- nvinfo : EIATTR_MAXREG_COUNT
	.align		4
        /*005c*/ 	.byte	0x03, 0x1b
        /*005e*/ 	.short	0x00ff


	//----- nvinfo : EIATTR_MERCURY_ISA_VERSION
	.align		4
        /*0060*/ 	.byte	0x03, 0x5f
        /*0062*/ 	.short	0x0101


	//----- nvinfo : EIATTR_VRC_CTA_INIT_COUNT
	.align		4
        /*0064*/ 	.byte	0x02, 0x4a
	.zero		1
	.zero		1


	//----- nvinfo : EIATTR_EXIT_INSTR_OFFSETS
	.align		4
        /*0068*/ 	.byte	0x04, 0x1c
        /*006a*/ 	.short	(.L_202 - .L_201)


	//   ....[0]....
.L_201:
        /*006c*/ 	.word	0x000000a0


	//   ....[1]....
        /*0070*/ 	.word	0x000000d0


	//   ....[2]....
        /*0074*/ 	.word	0x00000120


	//----- nvinfo : EIATTR_CBANK_PARAM_SIZE
	.align		4
.L_202:
        /*0078*/ 	.byte	0x03, 0x19
        /*007a*/ 	.short	0x0020


	//----- nvinfo : EIATTR_PARAM_CBANK
	.align		4
        /*007c*/ 	.byte	0x04, 0x0a
        /*007e*/ 	.short	(.L_204 - .L_203)
	.align		4
.L_203:
        /*0080*/ 	.word	index@(.nv.constant0._Z22dataRaceKernelSameWarpIiEvPT_S1_P17curandStateXORWOWii)
        /*0084*/ 	.short	0x0380
        /*0086*/ 	.short	0x0020


	//----- nvinfo : EIATTR_SW_WAR
	.align		4
.L_204:
        /*0088*/ 	.byte	0x04, 0x36
        /*008a*/ 	.short	(.L_206 - .L_205)
.L_205:
        /*008c*/ 	.word	0x00000008
.L_206:


//--------------------- .nv.info._Z22dataRaceKernelSameWarpIsEvPT_S1_P17curandStateXORWOWii --------------------------
	.section	.nv.info._Z22dataRaceKernelSameWarpIsEvPT_S1_P17curandStateXORWOWii,"",@"SHT_CUDA_INFO"
	.sectionflags	@""
	.align	4


	//----- nvinfo : EIATTR_CUDA_API_VERSION
	.align		4
        /*0000*/ 	.byte	0x04, 0x37
        /*0002*/ 	.short	(.L_208 - .L_207)
.L_207:
        /*0004*/ 	.word	0x00000082


	//----- nvinfo : EIATTR_KPARAM_INFO
	.align		4
.L_208:
        /*0008*/ 	.byte	0x04, 0x17
        /*000a*/ 	.short	(.L_210 - .L_209)
.L_209:
        /*000c*/ 	.word	0x00000000
        /*0010*/ 	.short	0x0004
        /*0012*/ 	.short	0x001c
        /*0014*/ 	.byte	0x00, 0xf0, 0x11, 0x00


	//----- nvinfo : EIATTR_KPARAM_INFO
	.align		4
.L_210:
        /*0018*/ 	.byte	0x04, 0x17
        /*001a*/ 	.short	(.L_212 - .L_211)
.L_211:
        /*001c*/ 	.word	0x00000000
        /*0020*/ 	.short	0x0003
        /*0022*/ 	.short	0x0018
        /*0024*/ 	.byte	0x00, 0xf0, 0x11, 0x00


	//----- nvinfo : EIATTR_KPARAM_INFO
	.align		4
.L_212:
        /*0028*/ 	.byte	0x04, 0x17
        /*002a*/ 	.short	(.L_214 - .L_213)
.L_213:
        /*002c*/ 	.word	0x00000000
        /*0030*/ 	.short	0x0002
        /*0032*/ 	.short	0x0010
        /*0034*/ 	.byte	0x00, 0xf5, 0x21, 0x00


	//----- nvinfo : EIATTR_KPARAM_INFO
	.align		4
.L_214:
        /*0038*/ 	.byte	0x04, 0x17
        /*003a*/ 	.short	(.L_216 - .L_215)
.L_215:
        /*003c*/ 	.word	0x00000000
        /*0040*/ 	.short	0x0001
        /*0042*/ 	.short	0x0008
        /*0044*/ 	.byte	0x00, 0xf5, 0x21, 0x00


	//----- nvinfo : EIATTR_KPARAM_INFO
	.align		4
.L_216:
        /*0048*/ 	.byte	0x04, 0x17
        /*004a*/ 	.short	(.L_218 - .L_217)
.L_217:
        /*004c*/ 	.word	0x00000000
        /*0050*/ 	.short	0x0000
        /*0052*/ 	.short	0x0000
        /*0054*/ 	.byte	0x00, 0xf5, 0x21, 0x00


	//----- nvinfo : EIATTR_SPARSE_MMA_MASK
	.align		4
.L_218:
        /*0058*/ 	.byte	0x03, 0x50
        /*005a*/ 	.short	0x0000


	//----- nvinfo : EIATTR_MAXREG_COUNT
	.align		4
        /*005c*/ 	.byte	0x03, 0x1b
        /*005e*/ 	.short	0x00ff


	//----- nvinfo : EIATTR_MERCURY_ISA_VERSION
	.align		4
        /*0060*/ 	.byte	0x03, 0x5f
        /*0062*/ 	.short	0x0101


	//----- nvinfo : EIATTR_VRC_CTA_INIT_COUNT
	.align		4
        /*0064*/ 	.byte	0x02, 0x4a
	.zero		1
	.zero		1


	//----- nvinfo : EIATTR_EXIT_INSTR_OFFSETS
	.align		4
        /*0068*/ 	.byte	0x04, 0x1c
        /*006a*/ 	.short	(.L_220 - .L_219)


	//   ....[0]....
.L_219:
        /*006c*/ 	.word	0x000000b0


	//   ....[1]....
        /*0070*/ 	.word	0x000000e0


	//   ....[2]....
        /*0074*/ 	.word	0x00000130


	//----- nvinfo : EIATTR_CBANK_PARAM_SIZE
	.align		4
.L_220:
        /*0078*/ 	.byte	0x03, 0x19
        /*007a*/ 	.short	0x0020


	//----- nvinfo : EIATTR_PARAM_CBANK
	.align		4
        /*007c*/ 	.byte	0x04, 0x0a
        /*007e*/ 	.short	(.L_222 - .L_221)
	.align		4
.L_221:
        /*0080*/ 	.word	index@(.nv.constant0._Z22dataRaceKernelSameWarpIsEvPT_S1_P17curandStateXORWOWii)
        /*0084*/ 	.short	0x0380
        /*0086*/ 	.short	0x0020


	//----- nvinfo : EIATTR_SW_WAR
	.align		4
.L_222:
        /*0088*/ 	.byte	0x04, 0x36
        /*008a*/ 	.short	(.L_224 - .L_223)
.L_223:
        /*008c*/ 	.word	0x00000008
.L_224:


//--------------------- .nv.info._Z22dataRaceKernelSameWarpIaEvPT_S1_P17curandStateXORWOWii --------------------------
	.section	.nv.info._Z22dataRaceKernelSameWarpIaEvPT_S1_P17curandStateXORWOWii,"",@"SHT_CUDA_INFO"
	.sectionflags	@""
	.align	4


	//----- nvinfo : EIATTR_CUDA_API_VERSION
	.align		4
        /*0000*/ 	.byte	0x04, 0x37
        /*0002*/ 	.short	(.L_226 - .L_225)
.L_225:
        /*0004*/ 	.word	0x00000082


	//----- nvinfo : EIATTR_KPARAM_INFO
	.align		4
.L_226:
        /*0008*/ 	.byte	0x04, 0x17
        /*000a*/ 	.short	(.L_228 - .L_227)
.L_227:
        /*000c*/ 	.word	0x00000000
        /*0010*/ 	.short	0x0004
        /*0012*/ 	.short	0x001c
        /*0014*/ 	.byte	0x00, 0xf0, 0x11, 0x00


	//----- nvinfo : EIATTR_KPARAM_INFO
	.align		4
.L_228:
        /*0018*/ 	.byte	0x04, 0x17
        /*001a*/ 	.short	(.L_230 - .L_229)
.L_229:
        /*001c*/ 	.word	0x00000000
        /*0020*/ 	.short	0x0003
        /*0022*/ 	.short	0x0018
        /*0024*/ 	.byte	0x00, 0xf0, 0x11, 0x00


	//----- nvinfo : EIATTR_KPARAM_INFO
	.align		4
.L_230:
        /*0028*/ 	.byte	0x04, 0x17
        /*002a*/ 	.short	(.L_232 - .L_231)
.L_231:
        /*002c*/ 	.word	0x00000000
        /*0030*/ 	.short	0x0002
        /*0032*/ 	.short	0x0010
        /*0034*/ 	.byte	0x00, 0xf5, 0x21, 0x00


	//----- nvinfo : EIATTR_KPARAM_INFO
	.align		4
.L_232:
        /*0038*/ 	.byte	0x04, 0x17
        /*003a*/ 	.short	(.L_234 - .L_233)
.L_233:
        /*003c*/ 	.word	0x00000000
        /*0040*/ 	.short	0x0001
        /*0042*/ 	.short	0x0008
        /*0044*/ 	.byte	0x00, 0xf5, 0x21, 0x00


	//----- nvinfo : EIATTR_KPARAM_INFO
	.align		4
.L_234:
        /*0048*/ 	.byte	0x04, 0x17
        /*004a*/ 	.short	(.L_236 - .L_235)
.L_235:
        /*004c*/ 	.word	0x00000000
        /*0050*/ 	.short	0x0000
        /*0052*/ 	.short	0x0000
        /*0054*/ 	.byte	0x00, 0xf5, 0x21, 0x00


	//----- nvinfo : EIATTR_SPARSE_MMA_MASK
	.align		4
.L_236:
        /*0058*/ 	.byte	0x03, 0x50
        /*005a*/ 	.short	0x0000


	//----- nvinfo : EIATTR_MAXREG_COUNT
	.align		4
        /*005c*/ 	.byte	0x03, 0x1b
        /*005e*/ 	.short	0x00ff


	//----- nvinfo : EIATTR_MERCURY_ISA_VERSION
	.align		4
        /*0060*/ 	.byte	0x03, 0x5f
        /*0062*/ 	.short	0x0101


	//----- nvinfo : EIATTR_VRC_CTA_INIT_COUNT
	.align		4
        /*0064*/ 	.byte	0x02, 0x4a
	.zero		1
	.zero		1


	//----- nvinfo : EIATTR_EXIT_INSTR_OFFSETS
	.align		4
        /*0068*/ 	.byte	0x04, 0x1c
        /*006a*/ 	.short	(.L_238 - .L_237)


	//   ....[0]....
.L_237:
        /*006c*/ 	.word	0x000000b0


	//   ....[1]....
        /*0070*/ 	.word	0x000000e0


	//   ....[2]....
        /*0074*/ 	.word	0x00000130


	//----- nvinfo : EIATTR_CBANK_PARAM_SIZE
	.align		4
.L_238:
        /*0078*/ 	.byte	0x03, 0x19
        /*007a*/ 	.short	0x0020


	//----- nvinfo : EIATTR_PARAM_CBANK
	.align		4
        /*007c*/ 	.byte	0x04, 0x0a
        /*007e*/ 	.short	(.L_240 - .L_239)
	.align		4
.L_239:
        /*0080*/ 	.word	index@(.nv.constant0._Z22dataRaceKernelSameWarpIaEvPT_S1_P17curandStateXORWOWii)
        /*0084*/ 	.short	0x0380
        /*0086*/ 	.short	0x0020


	//----- nvinfo : EIATTR_SW_WAR
	.align		4
.L_240:
        /*0088*/ 	.byte	0x04, 0x36
        /*008a*/ 	.short	(.L_242 - .L_241)
.L_241:
        /*008c*/ 	.word	0x00000008
.L_242:


//--------------------- .nv.info._Z22dataRaceKernelSameWarpIdEvPT_S1_P17curandStateXORWOWii --------------------------
	.section	.nv.info._Z22dataRaceKernelSameWarpIdEvPT_S1_P17curandStateXORWOWii,"",@"SHT_CUDA_INFO"
	.sectionflags	@""
	.align	4


	//----- nvinfo : EIATTR_CUDA_API_VERSION
	.align		4
        /*0000*/ 	.byte	0x04, 0x37
        /*0002*/ 	.short	(.L_244 - .L_243)
.L_243:
        /*0004*/ 	.word	0x00000082


	//----- nvinfo : EIATTR_KPARAM_INFO
	.align		4
.L_244:
        /*0008*/ 	.byte	0x04, 0x17
        /*000a*/ 	.short	(.L_246 - .L_245)
.L_245:
        /*000c*/ 	.word	0x00000000
        /*0010*/ 	.short	0x0004
        /*0012*/ 	.short	0x001c
        /*0014*/ 	.byte	0x00, 0xf0, 0x11, 0x00


	//----- nvinfo : EIATTR_KPARAM_INFO
	.align		4
.L_246:
        /*0018*/ 	.byte	0x04, 0x17
        /*001a*/ 	.short	(.L_248 - .L_247)
.L_247:
        /*001c*/ 	.word	0x00000000
        /*0020*/ 	.short	0x0003
        /*0022*/ 	.short	0x0018
        /*0024*/ 	.byte	0x00, 0xf0, 0x11, 0x00


	//----- nvinfo : EIATTR_KPARAM_INFO
	.align		4
.L_248:
        /*0028*/ 	.byte	0x04, 0x17
        /*002a*/ 	.short	(.L_250 - .L_249)
.L_249:
        /*002c*/ 	.word	0x00000000
        /*0030*/ 	.short	0x0002
        /*0032*/ 	.short	0x0010
        /*0034*/ 	.byte	0x00, 0xf5, 0x21, 0x00


	//----- nvinfo : EIATTR_KPARAM_INFO
	.align		4
.L_250:
        /*0038*/ 	.byte	0x04, 0x17
        /*003a*/ 	.short	(.L_252 - .L_251)
.L_251:
        /*003c*/ 	.word	0x00000000
        /*0040*/ 	.short	0x0001
        /*0042*/ 	.short	0x0008
        /*0044*/ 	.byte	0x00, 0xf5, 0x21, 0x00


	//----- nvinfo : EIATTR_KPARAM_INFO
	.align		4
.L_252:
        /*0048*/ 	.byte	0x04, 0x17
        /*004a*/ 	.short	(.L_254 - .L_253)
.L_253:
        /*004c*/ 	.word	0x00000000
        /*0050*/ 	.short	0x0000
        /*0052*/ 	.short	0x0000
        /*0054*/ 	.byte	0x00, 0xf5, 0x21, 0x00


	//----- nvinfo : EIATTR_SPARSE_MMA_MASK
	.align		4
.L_254:
        /*0058*/ 	.byte	0x03, 0x50
        /*005a*/ 	.short	0x0000


	//----- nvinfo : EIATTR_MAXREG_COUNT
	.align		4
        /*005c*/ 	.byte	0x03, 0x1b
        /*005e*/ 	.short	0x00ff


	//----- nvinfo : EIATTR_MERCURY_ISA_VERSION
	.align		4
        /*0060*/ 	.byte	0x03, 0x5f
        /*0062*/ 	.short	0x0101


	//----- nvinfo : EIATTR_VRC_CTA_INIT_COUNT
	.align		4
        /*0064*/ 	.byte	0x02, 0x4a
	.zero		1
	.zero		1


	//----- nvinfo : EIATTR_EXIT_INSTR_OFFSETS
	.align		4
        /*0068*/ 	.byte	0x04, 0x1c
        /*006a*/ 	.short	(.L_256 - .L_255)


	//   ....[0]....
.L_255:
        /*006c*/ 	.word	0x000000b0


	//   ....[1]....
        /*0070*/ 	.word	0x000000e0


	//   ....[2]....
        /*0074*/ 	.word	0x00000130


	//----- nvinfo : EIATTR_CBANK_PARAM_SIZE
	.align		4
.L_256:
        /*0078*/ 	.byte	0x03, 0x19
        /*007a*/ 	.short	0x0020


	//----- nvinfo : EIATTR_PARAM_CBANK
	.align		4
        /*007c*/ 	.byte	0x04, 0x0a
        /*007e*/ 	.short	(.L_258 - .L_257)
	.align		4
.L_257:
        /*0080*/ 	.word	index@(.nv.constant0._Z22dataRaceKernelSameWarpIdEvPT_S1_P17curandStateXORWOWii)
        /*0084*/ 	.short	0x0380
        /*0086*/ 	.short	0x0020


	//----- nvinfo : EIATTR_SW_WAR
	.align		4
.L_258:
        /*0088*/ 	.byte	0x04, 0x36
        /*008a*/ 	.short	(.L_260 - .L_259)
.L_259:
        /*008c*/ 	.word	0x00000008
.L_260:


//--------------------- .nv.info._Z22dataRaceKernelSameWarpIfEvPT_S1_P17curandStateXORWOWii --------------------------
	.section	.nv.info._Z22dataRaceKernelSameWarpIfEvPT_S1_P17curandStateXORWOWii,"",@"SHT_CUDA_INFO"
	.sectionflags	@""
	.align	4


	//----- nvinfo : EIATTR_CUDA_API_VERSION
	.align		4
        /*0000*/ 	.byte	0x04, 0x37
        /*0002*/ 	.short	(.L_262 - .L_261)
.L_261:
        /*0004*/ 	.word	0x00000082


	//----- nvinfo : EIATTR_KPARAM_INFO
	.align		4
.L_262:
        /*0008*/ 	.byte	0x04, 0x17
        /*000a*/ 	.short	(.L_264 - .L_263)
.L_263:
        /*000c*/ 	.word	0x00000000
        /*0010*/ 	.short	0x0004
        /*0012*/ 	.short	0x001c
        /*0014*/ 	.byte	0x00, 0xf0, 0x11, 0x00


	//----- nvinfo : EIATTR_KPARAM_INFO
	.align		4
.L_264:
        /*0018*/ 	.byte	0x04, 0x17
        /*001a*/ 	.short	(.L_266 - .L_265)
.L_265:
        /*001c*/ 	.word	0x00000000
        /*0020*/ 	.short	0x0003
        /*0022*/ 	.short	0x0018
        /*0024*/ 	.byte	0x00, 0xf0, 0x11, 0x00


	//----- nvinfo : EIATTR_KPARAM_INFO
	.align		4
.L_266:
        /*0028*/ 	.byte	0x04, 0x17
        /*002a*/ 	.short	(.L_268 - .L_267)
.L_267:
        /*002c*/ 	.word	0x00000000
        /*0030*/ 	.short	0x0002
        /*0032*/ 	.short	0x0010
        /*0034*/ 	.byte	0x00, 0xf5, 0x21, 0x00


	//----- nvinfo : EIATTR_KPARAM_INFO
	.align		4
.L_268:
        /*0038*/ 	.byte	0x04, 0x17
        /*003a*/ 	.short	(.L_270 - .L_269)
.L_269:
        /*003c*/ 	.word	0x00000000
        /*0040*/ 	.short	0x0001
        /*0042*/ 	.short	0x0008
        /*0044*/ 	.byte	0x00, 0xf5, 0x21, 0x00


	//----- nvinfo : EIATTR_KPARAM_INFO
	.align		4
.L_270:
        /*0048*/ 	.byte	0x04, 0x17
        /*004a*/ 	.short	(.L_272 - .L_271)
.L_271:
        /*004c*/ 	.word	0x00000000
        /*0050*/ 	.short	0x0000
        /*0052*/ 	.short	0x0000
        /*0054*/ 	.byte	0x00, 0xf5, 0x21, 0x00


	//----- nvinfo : EIATTR_SPARSE_MMA_MASK
	.align		4
.L_272:
        /*0058*/ 	.byte	0x03, 0x50
        /*005a*/ 	.short	0x0000


	//----- nvinfo : EIATTR_MAXREG_COUNT
	.align		4
        /*005c*/ 	.byte	0x03, 0x1b
        /*005e*/ 	.short	0x00ff


	//----- nvinfo : EIATTR_MERCURY_ISA_VERSION
	.align		4
        /*0060*/ 	.byte	0x03, 0x5f
        /*0062*/ 	.short	0x0101


	//----- nvinfo : EIATTR_VRC_CTA_INIT_COUNT
	.align		4
        /*0064*/ 	.byte	0x02, 0x4a
	.zero		1
	.zero		1


	//----- nvinfo : EIATTR_EXIT_INSTR_OFFSETS
	.align		4
        /*0068*/ 	.byte	0x04, 0x1c
        /*006a*/ 	.short	(.L_274 - .L_273)


	//   ....[0]....
.L_273:
        /*006c*/ 	.word	0x000000b0


	//   ....[1]....
        /*0070*/ 	.word	0x000000e0


	//   ....[2]....
        /*0074*/ 	.word	0x00000130


	//----- nvinfo : EIATTR_CBANK_PARAM_SIZE
	.align		4
.L_274:
        /*0078*/ 	.byte	0x03, 0x19
        /*007a*/ 	.short	0x0020


	//----- nvinfo : EIATTR_PARAM_CBANK
	.align		4
        /*007c*/ 	.byte	0x04, 0x0a
        /*007e*/ 	.short	(.L_276 - .L_275)
	.align		4
.L_275:
        /*0080*/ 	.word	index@(.nv.constant0._Z22dataRaceKernelSameWarpIfEvPT_S1_P17curandStateXORWOWii)
        /*0084*/ 	.short	0x0380
        /*0086*/ 	.short	0x0020


	//----- nvinfo : EIATTR_SW_WAR
	.align		4
.L_276:
        /*0088*/ 	.byte	0x04, 0x36
        /*008a*/ 	.short	(.L_278 - .L_277)
.L_277:
        /*008c*/ 	.word	0x00000008
.L_278:


//--------------------- .nv.info._Z16initCurandStatesP17curandStateXORWOWm --------------------------
	.section	.nv.info._Z16initCurandStatesP17curandStateXORWOWm,"",@"SHT_CUDA_INFO"
	.sectionflags	@""
	.align	4


	//----- nvinfo : EIATTR_CUDA_API_VERSION
	.align		4
        /*0000*/ 	.byte	0x04, 0x37
        /*0002*/ 	.short	(.L_280 - .L_279)
.L_279:
        /*0004*/ 	.word	0x00000082


	//----- nvinfo : EIATTR_KPARAM_INFO
	.align		4
.L_280:
        /*0008*/ 	.byte	0x04, 0x17
        /*000a*/ 	.short	(.L_282 - .L_281)
.L_281:
        /*000c*/ 	.word	0x00000000
        /*0010*/ 	.short	0x0001
        /*0012*/ 	.short	0x0008
        /*0014*/ 	.byte	0x00, 0xf0, 0x21, 0x00


	//----- nvinfo : EIATTR_KPARAM_INFO
	.align		4
.L_282:
        /*0018*/ 	.byte	0x04, 0x17
        /*001a*/ 	.short	(.L_284 - .L_283)
.L_283:
        /*001c*/ 	.word	0x00000000
        /*0020*/ 	.short	0x0000
        /*0022*/ 	.short	0x0000
        /*0024*/ 	.byte	0x00, 0xf5, 0x21, 0x00


	//----- nvinfo : EIATTR_SPARSE_MMA_MASK
	.align		4
.L_284:
        /*0028*/ 	.byte	0x03, 0x50
        /*002a*/ 	.short	0x0000


	//----- nvinfo : EIATTR_MAXREG_COUNT
	.align		4
        /*002c*/ 	.byte	0x03, 0x1b
        /*002e*/ 	.short	0x00ff


	//----- nvinfo : EIATTR_MERCURY_ISA_VERSION
	.align		4
        /*0030*/ 	.byte	0x03, 0x5f
        /*0032*/ 	.short	0x0101


	//----- nvinfo : EIATTR_VRC_CTA_INIT_COUNT
	.align		4
        /*0034*/ 	.byte	0x02, 0x4a
	.zero		1
	.zero		1


	//----- nvinfo : EIATTR_EXIT_INSTR_OFFSETS
	.align		4
        /*0038*/ 	.byte	0x04, 0x1c
        /*003a*/ 	.short	(.L_286 - .L_285)


	//   ....[0]....
.L_285:
        /*003c*/ 	.word	0x00000ed0


	//----- nvinfo : EIATTR_CRS_STACK_SIZE
	.align		4
.L_286:
        /*0040*/ 	.byte	0x04, 0x1e
        /*0042*/ 	.short	(.L_288 - .L_287)
.L_287:
        /*0044*/ 	.word	0x00000000


	//----- nvinfo : EIATTR_CBANK_PARAM_SIZE
	.align		4
.L_288:
        /*0048*/ 	.byte	0x03, 0x19
        /*004a*/ 	.short	0x0010


	//----- nvinfo : EIATTR_PARAM_CBANK
	.align		4
        /*004c*/ 	.byte	0x04, 0x0a
        /*004e*/ 	.short	(.L_290 - .L_289)
	.align		4
.L_289:
        /*0050*/ 	.word	index@(.nv.constant0._Z16initCurandStatesP17curandStateXORWOWm)
        /*0054*/ 	.short	0x0380
        /*0056*/ 	.short	0x0010


	//----- nvinfo : EIATTR_SW_WAR
	.align		4
.L_290:
        /*0058*/ 	.byte	0x04, 0x36
        /*005a*/ 	.short	(.L_292 - .L_291)
.L_291:
        /*005c*/ 	.word	0x00000008
.L_292:


//--------------------- .nv.callgraph             --------------------------
	.section	.nv.callgraph,"",@"SHT_CUDA_CALLGRAPH"
	.align	4
	.sectionentsize	8
	.align		4
        /*0000*/ 	.word	0x00000000
	.align		4
        /*0004*/ 	.word	0xffffffff
	.align		4
        /*0008*/ 	.word	0x00000000
	.align		4
        /*000c*/ 	.word	0xfffffffe
	.align		4
        /*0010*/ 	.word	0x00000000
	.align		4
        /*0014*/ 	.word	0xfffffffd
	.align		4
        /*0018*/ 	.word	0x00000000
	.align		4
        /*001c*/ 	.word	0xfffffffc


//--------------------- .nv.constant4             --------------------------
	.section	.nv.constant4,"a",@progbits
	.align	8
	.align		8
.nv.constant4:
        /*0000*/ 	.dword	precalc_xorwow_matrix
	.align		8
        /*0008*/ 	.dword	precalc_xorwow_offset_matrix
	.align		8
        /*0010*/ 	.dword	mrg32k3aM1
	.align		8
        /*0018*/ 	.dword	mrg32k3aM2
	.align		8
        /*0020*/ 	.dword	mrg32k3aM1SubSeq
	.align		8
        /*0028*/ 	.dword	mrg32k3aM2SubSeq
	.align		8
        /*0030*/ 	.dword	mrg32k3aM1Seq
	.align		8
        /*0038*/ 	.dword	mrg32k3aM2Seq


//--------------------- .nv.constant3             --------------------------
	.section	.nv.constant3,"a",@progbits
	.align	8
.nv.constant3:
	.type		__cr_lgamma_table,@object
	.size		__cr_lgamma_table,(.L_8 - __cr_lgamma_table)
__cr_lgamma_table:
        /*0000*/ 	.byte	0x00, 0x00, 0x00, 0x00, 0x00, 0x00, 0x00, 0x00, 0x00, 0x00, 0x00, 0x00, 0x00, 0x00, 0x00, 0x00
        /*0010*/ 	.byte	0xef, 0x39, 0xfa, 0xfe, 0x42, 0x2e, 0xe6, 0x3f, 0x02, 0x20, 0x2a, 0xfa, 0x0b, 0xab, 0xfc, 0x3f
        /*0020*/ 	.byte	0xf9, 0x2c, 0x92, 0x7c, 0xa7, 0x6c, 0x09, 0x40, 0xc9, 0x79, 0x44, 0x3c, 0x64, 0x26, 0x13, 0x40
        /*0030*/ 	.byte	0xca, 0x01, 0xcf, 0x3a, 0x27, 0x51, 0x1a, 0x40, 0x30, 0xcc, 0x2d, 0xf3, 0xe1, 0x0c, 0x21, 0x40
        /*0040*/ 	.byte	0x0d, 0xb7, 0xfc, 0x82, 0x8e, 0x35, 0x25, 0x40
.L_8:


//--------------------- .text._Z22dataRaceKernelSameWarpI6__halfEvPT_S2_P17curandStateXORWOWii --------------------------
	.section	.text._Z22dataRaceKernelSameWarpI6__halfEvPT_S2_P17curandStateXORWOWii,"ax",@progbits
	.align	128
        .global         _Z22dataRaceKernelSameWarpI6__halfEvPT_S2_P17curandStateXORWOWii
        .type           _Z22dataRaceKernelSameWarpI6__halfEvPT_S2_P17curandStateXORWOWii,@function
        .size           _Z22dataRaceKernelSameWarpI6__halfEvPT_S2_P17curandStateXORWOWii,(.L_x_20 - _Z22dataRaceKernelSameWarpI6__halfEvPT_S2_P17curandStateXORWOWii)
        .other          _Z22dataRaceKernelSameWarpI6__halfEvPT_S2_P17curandStateXORWOWii,@"STO_CUDA_ENTRY STV_DEFAULT"
_Z22dataRaceKernelSameWarpI6__halfEvPT_S2_P17curandStateXORWOWii:
.text._Z22dataRaceKernelSameWarpI6__halfEvPT_S2_P17curandStateXORWOWii:
[----:B------:R-:W-:Y:S01]  /*0000*/  LDC R1, c[0x0][0x37c] ;  /* 0x0000df00ff017b82 */ /* 0x000fe20000000800 */
[----:B------:R-:W0:Y:S07]  /*0010*/  S2R R0, SR_TID.X ;  /* 0x0000000000007919 */ /* 0x000e2e0000002100 */
[----:B------:R-:W0:Y:S01]  /*0020*/  S2UR UR4, SR_CTAID.X ;  /* 0x00000000000479c3 */ /* 0x000e220000002500 */
[----:B------:R-:W1:Y:S07]  /*0030*/  LDCU UR6, c[0x0][0x398] ;  /* 0x00007300ff0677ac */ /* 0x000e6e0008000800 */
[----:B------:R-:W0:Y:S02]  /*0040*/  LDC R3, c[0x0][0x360] ;  /* 0x0000d800ff037b82 */ /* 0x000e240000000800 */
[----:B0-----:R-:W-:Y:S01]  /*0050*/  IMAD R0, R3, UR4, R0 ;  /* 0x0000000403007c24 */ /* 0x001fe2000f8e0200 */
[----:B------:R-:W0:Y:S04]  /*0060*/  LDCU.64 UR4, c[0x0][0x358] ;  /* 0x00006b00ff0477ac */ /* 0x000e280008000a00 */
[----:B-1----:R-:W-:-:S13]  /*0070*/  ISETP.NE.AND P0, PT, R0, UR6, PT ;  /* 0x0000000600007c0c */ /* 0x002fda000bf05270 */
[----:B------:R-:W0:Y:S01]  /*0080*/  @!P0 LDC.64 R2, c[0x0][0x380] ;  /* 0x0000e000ff028b82 */ /* 0x000e220000000a00 */
[----:B------:R-:W0:Y:S02]  /*0090*/  @!P0 I2F.F16 R5, UR6 ;  /* 0x0000000600058d06 */ /* 0x000e240008200c00 */
[----:B0-----:R0:W-:Y:S01]  /*00a0*/  @!P0 STG.E.U16 desc[UR4][R2.64], R5 ;  /* 0x0000000502008986 */ /* 0x0011e2000c101504 */
[----:B------:R-:W-:Y:S05]  /*00b0*/  @!P0 EXIT ;  /* 0x000000000000894d */ /* 0x000fea0003800000 */
[----:B------:R-:W1:Y:S02]  /*00c0*/  LDCU UR6, c[0x0][0x39c] ;  /* 0x00007380ff0677ac */ /* 0x000e640008000800 */
[----:B-1----:R-:W-:-:S13]  /*00d0*/  ISETP.NE.AND P0, PT, R0, UR6, PT ;  /* 0x0000000600007c0c */ /* 0x002fda000bf05270 */
[----:B------:R-:W-:Y:S05]  /*00e0*/  @P0 EXIT ;  /* 0x000000000000094d */ /* 0x000fea0003800000 */
[----:B0-----:R-:W0:Y:S02]  /*00f0*/  LDC.64 R4, c[0x0][0x380] ;  /* 0x0000e000ff047b82 */ /* 0x001e240000000a00 */
[----:B0-----:R-:W2:Y:S06]  /*0100*/  LDG.E.U16 R5, desc[UR4][R4.64] ;  /* 0x0000000404057981 */ /* 0x001eac000c1e1500 */
[----:B------:R-:W2:Y:S02]  /*0110*/  LDC.64 R2, c[0x0][0x388] ;  /* 0x0000e200ff027b82 */ /* 0x000ea40000000a00 */
[----:B--2---:R-:W-:Y:S01]  /*0120*/  STG.E.U16 desc[UR4][R2.64], R5 ;  /* 0x0000000502007986 */ /* 0x004fe2000c101504 */
[----:B------:R-:W-:Y:S05]  /*0130*/  EXIT ;  /* 0x000000000000794d */ /* 0x000fea0003800000 */
.L_x_0:
[----:B------:R-:W-:-:S00]  /*0140*/  BRA `(.L_x_0) ;  /* 0xfffffffc00fc7947 */ /* 0x000fc0000383ffff */
[----:B------:R-:W-:-:S00]  /*0150*/  NOP ;  /* 0x0000000000007918 */ /* 0x000fc00000000000 */
        /* <DEDUP_REMOVED lines=10> */
.L_x_20:


//--------------------- .text._Z22dataRaceKernelSameWarpImEvPT_S1_P17curandStateXORWOWii --------------------------
	.section	.text._Z22dataRaceKernelSameWarpImEvPT_S1_P17curandStateXORWOWii,"ax",@progbits
	.align	128
        .global         _Z22dataRaceKernelSameWarpImEvPT_S1_P17curandStateXORWOWii
        .type           _Z22dataRaceKernelSameWarpImEvPT_S1_P17curandStateXORWOWii,@function
        .size           _Z22dataRaceKernelSameWarpImEvPT_S1_P17curandStateXORWOWii,(.L_x_21 - _Z22dataRaceKernelSameWarpImEvPT_S1_P17curandStateXORWOWii)
        .other          _Z22dataRaceKernelSameWarpImEvPT_S1_P17curandStateXORWOWii,@"STO_CUDA_ENTRY STV_DEFAULT"
_Z22dataRaceKernelSameWarpImEvPT_S1_P17curandStateXORWOWii:
.text._Z22dataRaceKernelSameWarpImEvPT_S1_P17curandStateXORWOWii:
[----:B------:R-:W-:Y:S01]  /*0000*/  LDC R1, c[0x0][0x37c] ;  /* 0x0000df00ff017b82 */ /* 0x000fe20000000800 */
[----:B------:R-:W0:Y:S07]  /*0010*/  S2R R7, SR_TID.X ;  /* 0x0000000000077919 */ /* 0x000e2e0000002100 */
[----:B------:R-:W0:Y:S08]  /*0020*/  S2UR UR4, SR_CTAID.X ;  /* 0x00000000000479c3 */ /* 0x000e300000002500 */
[----:B------:R-:W0:Y:S08]  /*0030*/  LDC R0, c[0x0][0x360] ;  /* 0x0000d800ff007b82 */ /* 0x000e300000000800 */
[----:B------:R-:W1:Y:S01]  /*0040*/  LDC R2, c[0x0][0x398] ;  /* 0x0000e600ff027b82 */ /* 0x000e620000000800 */
[----:B0-----:R-:W-:Y:S01]  /*0050*/  IMAD R7, R0, UR4, R7 ;  /* 0x0000000400077c24 */ /* 0x001fe2000f8e0207 */
[----:B------:R-:W0:Y:S04]  /*0060*/  LDCU.64 UR4, c[0x0][0x358] ;  /* 0x00006b00ff0477ac */ /* 0x000e280008000a00 */
[----:B-1----:R-:W-:-:S13]  /*0070*/  ISETP.NE.AND P0, PT, R7, R2, PT ;  /* 0x000000020700720c */ /* 0x002fda0003f05270 */
[----:B------:R-:W0:Y:S01]  /*0080*/  @!P0 LDC.64 R4, c[0x0][0x380] ;  /* 0x0000e000ff048b82 */ /* 0x000e220000000a00 */
[----:B------:R-:W-:-:S05]  /*0090*/  @!P0 SHF.R.S32.HI R3, RZ, 0x1f, R2 ;  /* 0x0000001fff038819 */ /* 0x000fca0000011402 */
[----:B0-----:R0:W-:Y:S01]  /*00a0*/  @!P0 STG.E.64 desc[UR4][R4.64], R2 ;  /* 0x0000000204008986 */ /* 0x0011e2000c101b04 */
[----:B------:R-:W-:Y:S05]  /*00b0*/  @!P0 EXIT ;  /* 0x000000000000894d */ /* 0x000fea0003800000 */
[----:B------:R-:W1:Y:S02]  /*00c0*/  LDCU UR6, c[0x0][0x39c] ;  /* 0x00007380ff0677ac */ /* 0x000e640008000800 */
[----:B-1----:R-:W-:-:S13]  /*00d0*/  ISETP.NE.AND P0, PT, R7, UR6, PT ;  /* 0x0000000607007c0c */ /* 0x002fda000bf05270 */
[----:B------:R-:W-:Y:S05]  /*00e0*/  @P0 EXIT ;  /* 0x000000000000094d */ /* 0x000fea0003800000 */
[----:B0-----:R-:W0:Y:S02]  /*00f0*/  LDC.64 R4, c[0x0][0x380] ;  /* 0x0000e000ff047b82 */ /* 0x001e240000000a00 */
[----:B0-----:R-:W2:Y:S06]  /*0100*/  LDG.E.64 R4, desc[UR4][R4.64] ;  /* 0x0000000404047981 */ /* 0x001eac000c1e1b00 */
[----:B------:R-:W2:Y:S02]  /*0110*/  LDC.64 R2, c[0x0][0x388] ;  /* 0x0000e200ff027b82 */ /* 0x000ea40000000a00 */
[----:B--2---:R-:W-:Y:S01]  /*0120*/  STG.E.64 desc[UR4][R2.64], R4 ;  /* 0x0000000402007986 */ /* 0x004fe2000c101b04 */
[----:B------:R-:W-:Y:S05]  /*0130*/  EXIT ;  /* 0x000000000000794d */ /* 0x000fea0003800000 */
.L_x_1:
        /* <DEDUP_REMOVED lines=12> */
.L_x_21:


//--------------------- .text._Z22dataRaceKernelSameWarpIjEvPT_S1_P17curandStateXORWOWii --------------------------
	.section	.text._Z22dataRaceKernelSameWarpIjEvPT_S1_P17curandStateXORWOWii,"ax",@progbits
	.align	128
        .global         _Z22dataRaceKernelSameWarpIjEvPT_S1_P17curandStateXORWOWii
        .type           _Z22dataRaceKernelSameWarpIjEvPT_S1_P17curandStateXORWOWii,@function
        .size           _Z22dataRaceKernelSameWarpIjEvPT_S1_P17curandStateXORWOWii,(.L_x_22 - _Z22dataRaceKernelSameWarpIjEvPT_S1_P17curandStateXORWOWii)
        .other          _Z22dataRaceKernelSameWarpIjEvPT_S1_P17curandStateXORWOWii,@"STO_CUDA_ENTRY STV_DEFAULT"
_Z22dataRaceKernelSameWarpIjEvPT_S1_P17curandStateXORWOWii:
.text._Z22dataRaceKernelSameWarpIjEvPT_S1_P17curandStateXORWOWii:
        /* <DEDUP_REMOVED lines=8> */
[----:B------:R-:W0:Y:S02]  /*0080*/  @!P0 LDC.64 R2, c[0x0][0x380] ;  /* 0x0000e000ff028b82 */ /* 0x000e240000000a00 */
[----:B0-----:R0:W-:Y:S01]  /*0090*/  @!P0 STG.E desc[UR4][R2.64], R5 ;  /* 0x0000000502008986 */ /* 0x0011e2000c101904 */
[----:B------:R-:W-:Y:S05]  /*00a0*/  @!P0 EXIT ;  /* 0x000000000000894d */ /* 0x000fea0003800000 */
[----:B------:R-:W1:Y:S02]  /*00b0*/  LDCU UR6, c[0x0][0x39c] ;  /* 0x00007380ff0677ac */ /* 0x000e640008000800 */
[----:B-1----:R-:W-:-:S13]  /*00c0*/  ISETP.NE.AND P0, PT, R0, UR6, PT ;  /* 0x0000000600007c0c */ /* 0x002fda000bf05270 */
[----:B------:R-:W-:Y:S05]  /*00d0*/  @P0 EXIT ;  /* 0x000000000000094d */ /* 0x000fea0003800000 */
[----:B0-----:R-:W0:Y:S02]  /*00e0*/  LDC.64 R4, c[0x0][0x380] ;  /* 0x0000e000ff047b82 */ /* 0x001e240000000a00 */
[----:B0-----:R-:W2:Y:S06]  /*00f0*/  LDG.E R5, desc[UR4][R4.64] ;  /* 0x0000000404057981 */ /* 0x001eac000c1e1900 */
[----:B------:R-:W2:Y:S02]  /*0100*/  LDC.64 R2, c[0x0][0x388] ;  /* 0x0000e200ff027b82 */ /* 0x000ea40000000a00 */
[----:B--2---:R-:W-:Y:S01]  /*0110*/  STG.E desc[UR4][R2.64], R5 ;  /* 0x0000000502007986 */ /* 0x004fe2000c101904 */
[----:B------:R-:W-:Y:S05]  /*0120*/  EXIT ;  /* 0x000000000000794d */ /* 0x000fea0003800000 */
.L_x_2:
        /* <DEDUP_REMOVED lines=13> */
.L_x_22:


//--------------------- .text._Z22dataRaceKernelSameWarpItEvPT_S1_P17curandStateXORWOWii --------------------------
	.section	.text._Z22dataRaceKernelSameWarpItEvPT_S1_P17curandStateXORWOWii,"ax",@progbits
	.align	128
        .global         _Z22dataRaceKernelSameWarpItEvPT_S1_P17curandStateXORWOWii
        .type           _Z22dataRaceKernelSameWarpItEvPT_S1_P17curandStateXORWOWii,@function
        .size           _Z22dataRaceKernelSameWarpItEvPT_S1_P17curandStateXORWOWii,(.L_x_23 - _Z22dataRaceKernelSameWarpItEvPT_S1_P17curandStateXORWOWii)
        .other          _Z22dataRaceKernelSameWarpItEvPT_S1_P17curandStateXORWOWii,@"STO_CUDA_ENTRY STV_DEFAULT"
_Z22dataRaceKernelSameWarpItEvPT_S1_P17curandStateXORWOWii:
.text._Z22dataRaceKernelSameWarpItEvPT_S1_P17curandStateXORWOWii:
[----:B------:R-:W-:Y:S01]  /*0000*/  LDC R1, c[0x0][0x37c] ;  /* 0x0000df00ff017b82 */ /* 0x000fe20000000800 */
[----:B------:R-:W0:Y:S07]  /*0010*/  S2R R0, SR_TID.X ;  /* 0x0000000000007919 */ /* 0x000e2e0000002100 */
[----:B------:R-:W0:Y:S01]  /*0020*/  S2UR UR4, SR_CTAID.X ;  /* 0x00000000000479c3 */ /* 0x000e220000002500 */
[----:B------:R-:W1:Y:S07]  /*0030*/  LDCU UR5, c[0x0][0x398] ;  /* 0x00007300ff0577ac */ /* 0x000e6e0008000800 */
[----:B------:R-:W0:Y:S02]  /*0040*/  LDC R3, c[0x0][0x360] ;  /* 0x0000d800ff037b82 */ /* 0x000e240000000800 */
[----:B0-----:R-:W-:-:S05]  /*0050*/  IMAD R0, R3, UR4, R0 ;  /* 0x0000000403007c24 */ /* 0x001fca000f8e0200 */
[----:B-1----:R-:W-:Y:S01]  /*0060*/  ISETP.NE.AND P0, PT, R0, UR5, PT ;  /* 0x0000000500007c0c */ /* 0x002fe2000bf05270 */
[----:B------:R-:W0:-:S12]  /*0070*/  LDCU.64 UR4, c[0x0][0x358] ;  /* 0x00006b00ff0477ac */ /* 0x000e180008000a00 */
[----:B------:R-:W0:Y:S08]  /*0080*/  @!P0 LDC.U16 R5, c[0x0][0x398] ;  /* 0x0000e600ff058b82 */ /* 0x000e300000000400 */
[----:B------:R-:W0:Y:S02]  /*0090*/  @!P0 LDC.64 R2, c[0x0][0x380] ;  /* 0x0000e000ff028b82 */ /* 0x000e240000000a00 */
        /* <DEDUP_REMOVED lines=10> */
.L_x_3:
        /* <DEDUP_REMOVED lines=12> */
.L_x_23:


//--------------------- .text._Z22dataRaceKernelSameWarpIhEvPT_S1_P17curandStateXORWOWii --------------------------
	.section	.text._Z22dataRaceKernelSameWarpIhEvPT_S1_P17curandStateXORWOWii,"ax",@progbits
	.align	128
        .global         _Z22dataRaceKernelSameWarpIhEvPT_S1_P17curandStateXORWOWii
        .type           _Z22dataRaceKernelSameWarpIhEvPT_S1_P17curandStateXORWOWii,@function
        .size           _Z22dataRaceKernelSameWarpIhEvPT_S1_P17curandStateXORWOWii,(.L_x_24 - _Z22dataRaceKernelSameWarpIhEvPT_S1_P17curandStateXORWOWii)
        .other          _Z22dataRaceKernelSameWarpIhEvPT_S1_P17curandStateXORWOWii,@"STO_CUDA_ENTRY STV_DEFAULT"
_Z22dataRaceKernelSameWarpIhEvPT_S1_P17curandStateXORWOWii:
.text._Z22dataRaceKernelSameWarpIhEvPT_S1_P17curandStateXORWOWii:
        /* <DEDUP_REMOVED lines=8> */
[----:B------:R-:W0:Y:S08]  /*0080*/  @!P0 LDC.U8 R5, c[0x0][0x398] ;  /* 0x0000e600ff058b82 */ /* 0x000e300000000000 */
[----:B------:R-:W0:Y:S02]  /*0090*/  @!P0 LDC.64 R2, c[0x0][0x380] ;  /* 0x0000e000ff028b82 */ /* 0x000e240000000a00 */
[----:B0-----:R0:W-:Y:S01]  /*00a0*/  @!P0 STG.E.U8 desc[UR4][R2.64], R5 ;  /* 0x0000000502008986 */ /* 0x0011e2000c101104 */
[----:B------:R-:W-:Y:S05]  /*00b0*/  @!P0 EXIT ;  /* 0x000000000000894d */ /* 0x000fea0003800000 */
[----:B------:R-:W1:Y:S02]  /*00c0*/  LDCU UR6, c[0x0][0x39c] ;  /* 0x00007380ff0677ac */ /* 0x000e640008000800 */
[----:B-1----:R-:W-:-:S13]  /*00d0*/  ISETP.NE.AND P0, PT, R0, UR6, PT ;  /* 0x0000000600007c0c */ /* 0x002fda000bf05270 */
[----:B------:R-:W-:Y:S05]  /*00e0*/  @P0 EXIT ;  /* 0x000000000000094d */ /* 0x000fea0003800000 */
[----:B0-----:R-:W0:Y:S02]  /*00f0*/  LDC.64 R4, c[0x0][0x380] ;  /* 0x0000e000ff047b82 */ /* 0x001e240000000a00 */
[----:B0-----:R-:W2:Y:S06]  /*0100*/  LDG.E.U8 R5, desc[UR4][R4.64] ;  /* 0x0000000404057981 */ /* 0x001eac000c1e1100 */
[----:B------:R-:W2:Y:S02]  /*0110*/  LDC.64 R2, c[0x0][0x388] ;  /* 0x0000e200ff027b82 */ /* 0x000ea40000000a00 */
[----:B--2---:R-:W-:Y:S01]  /*0120*/  STG.E.U8 desc[UR4][R2.64], R5 ;  /* 0x0000000502007986 */ /* 0x004fe2000c101104 */
[----:B------:R-:W-:Y:S05]  /*0130*/  EXIT ;  /* 0x000000000000794d */ /* 0x000fea0003800000 */
.L_x_4:
        /* <DEDUP_REMOVED lines=12> */
.L_x_24:


//--------------------- .text._Z22dataRaceKernelSameWarpIlEvPT_S1_P17curandStateXORWOWii --------------------------
	.section	.text._Z22dataRaceKernelSameWarpIlEvPT_S1_P17curandStateXORWOWii,"ax",@progbits
	.align	128
        .global         _Z22dataRaceKernelSameWarpIlEvPT_S1_P17curandStateXORWOWii
        .type           _Z22dataRaceKernelSameWarpIlEvPT_S1_P17curandStateXORWOWii,@function
        .size           _Z22dataRaceKernelSameWarpIlEvPT_S1_P17curandStateXORWOWii,(.L_x_25 - _Z22dataRaceKernelSameWarpIlEvPT_S1_P17curandStateXORWOWii)
        .other          _Z22dataRaceKernelSameWarpIlEvPT_S1_P17curandStateXORWOWii,@"STO_CUDA_ENTRY STV_DEFAULT"
_Z22dataRaceKernelSameWarpIlEvPT_S1_P17curandStateXORWOWii:
.text._Z22dataRaceKernelSameWarpIlEvPT_S1_P17curandStateXORWOWii:
        /* <DEDUP_REMOVED lines=20> */
.L_x_5:
        /* <DEDUP_REMOVED lines=12> */
.L_x_25:


//--------------------- .text._Z22dataRaceKernelSameWarpIiEvPT_S1_P17curandStateXORWOWii --------------------------
	.section	.text._Z22dataRaceKernelSameWarpIiEvPT_S1_P17curandStateXORWOWii,"ax",@progbits
	.align	128
        .global         _Z22dataRaceKernelSameWarpIiEvPT_S1_P17curandStateXORWOWii
        .type           _Z22dataRaceKernelSameWarpIiEvPT_S1_P17curandStateXORWOWii,@function
        .size           _Z22dataRaceKernelSameWarpIiEvPT_S1_P17curandStateXORWOWii,(.L_x_26 - _Z22dataRaceKernelSameWarpIiEvPT_S1_P17curandStateXORWOWii)
        .other          _Z22dataRaceKernelSameWarpIiEvPT_S1_P17curandStateXORWOWii,@"STO_CUDA_ENTRY STV_DEFAULT"
_Z22dataRaceKernelSameWarpIiEvPT_S1_P17curandStateXORWOWii:
.text._Z22dataRaceKernelSameWarpIiEvPT_S1_P17curandStateXORWOWii:
        /* <DEDUP_REMOVED lines=19> */
.L_x_6:
        /* <DEDUP_REMOVED lines=13> */
.L_x_26:


//--------------------- .text._Z22dataRaceKernelSameWarpIsEvPT_S1_P17curandStateXORWOWii --------------------------
	.section	.text._Z22dataRaceKernelSameWarpIsEvPT_S1_P17curandStateXORWOWii,"ax",@progbits
	.align	128
        .global         _Z22dataRaceKernelSameWarpIsEvPT_S1_P17curandStateXORWOWii
        .type           _Z22dataRaceKernelSameWarpIsEvPT_S1_P17curandStateXORWOWii,@function
        .size           _Z22dataRaceKernelSameWarpIsEvPT_S1_P17curandStateXORWOWii,(.L_x_27 - _Z22dataRaceKernelSameWarpIsEvPT_S1_P17curandStateXORWOWii)
        .other          _Z22dataRaceKernelSameWarpIsEvPT_S1_P17curandStateXORWOWii,@"STO_CUDA_ENTRY STV_DEFAULT"
_Z22dataRaceKernelSameWarpIsEvPT_S1_P17curandStateXORWOWii:
.text._Z22dataRaceKernelSameWarpIsEvPT_S1_P17curandStateXORWOWii:
        /* <DEDUP_REMOVED lines=20> */
.L_x_7:
        /* <DEDUP_REMOVED lines=12> */
.L_x_27:


//--------------------- .text._Z22dataRaceKernelSameWarpIaEvPT_S1_P17curandStateXORWOWii --------------------------
	.section	.text._Z22dataRaceKernelSameWarpIaEvPT_S1_P17curandStateXORWOWii,"ax",@progbits
	.align	128
        .global         _Z22dataRaceKernelSameWarpIaEvPT_S1_P17curandStateXORWOWii
        .type           _Z22dataRaceKernelSameWarpIaEvPT_S1_P17curandStateXORWOWii,@function
        .size           _Z22dataRaceKernelSameWarpIaEvPT_S1_P17curandStateXORWOWii,(.L_x_28 - _Z22dataRaceKernelSameWarpIaEvPT_S1_P17curandStateXORWOWii)
        .other          _Z22dataRaceKernelSameWarpIaEvPT_S1_P17curandStateXORWOWii,@"STO_CUDA_ENTRY STV_DEFAULT"
_Z22dataRaceKernelSameWarpIaEvPT_S1_P17curandStateXORWOWii:
.text._Z22dataRaceKernelSameWarpIaEvPT_S1_P17curandStateXORWOWii:
        /* <DEDUP_REMOVED lines=20> */
.L_x_8:
        /* <DEDUP_REMOVED lines=12> */
.L_x_28:


//--------------------- .text._Z22dataRaceKernelSameWarpIdEvPT_S1_P17curandStateXORWOWii --------------------------
	.section	.text._Z22dataRaceKernelSameWarpIdEvPT_S1_P17curandStateXORWOWii,"ax",@progbits
	.align	128
        .global         _Z22dataRaceKernelSameWarpIdEvPT_S1_P17curandStateXORWOWii
        .type           _Z22dataRaceKernelSameWarpIdEvPT_S1_P17curandStateXORWOWii,@function
        .size           _Z22dataRaceKernelSameWarpIdEvPT_S1_P17curandStateXORWOWii,(.L_x_29 - _Z22dataRaceKernelSameWarpIdEvPT_S1_P17curandStateXORWOWii)
        .other          _Z22dataRaceKernelSameWarpIdEvPT_S1_P17curandStateXORWOWii,@"STO_CUDA_ENTRY STV_DEFAULT"
_Z22dataRaceKernelSameWarpIdEvPT_S1_P17curandStateXORWOWii:
.text._Z22dataRaceKernelSameWarpIdEvPT_S1_P17curandStateXORWOWii:
        /* <DEDUP_REMOVED lines=9> */
[----:B------:R-:W0:Y:S02]  /*0090*/  @!P0 I2F.F64 R2, UR6 ;  /* 0x0000000600028d12 */ /* 0x000e240008201c00 */
        /* <DEDUP_REMOVED lines=10> */
.L_x_9:
        /* <DEDUP_REMOVED lines=12> */
.L_x_29:


//--------------------- .text._Z22dataRaceKernelSameWarpIfEvPT_S1_P17curandStateXORWOWii --------------------------
	.section	.text._Z22dataRaceKernelSameWarpIfEvPT_S1_P17curandStateXORWOWii,"ax",@progbits
	.align	128
        .global         _Z22dataRaceKernelSameWarpIfEvPT_S1_P17curandStateXORWOWii
        .type           _Z22dataRaceKernelSameWarpIfEvPT_S1_P17curandStateXORWOWii,@function
        .size           _Z22dataRaceKernelSameWarpIfEvPT_S1_P17curandStateXORWOWii,(.L_x_30 - _Z22dataRaceKernelSameWarpIfEvPT_S1_P17curandStateXORWOWii)
        .other          _Z22dataRaceKernelSameWarpIfEvPT_S1_P17curandStateXORWOWii,@"STO_CUDA_ENTRY STV_DEFAULT"
_Z22dataRaceKernelSameWarpIfEvPT_S1_P17curandStateXORWOWii:
.text._Z22dataRaceKernelSameWarpIfEvPT_S1_P17curandStateXORWOWii:
        /* <DEDUP_REMOVED lines=9> */
[----:B------:R-:W-:-:S05]  /*0090*/  @!P0 I2FP.F32.S32 R5, UR6 ;  /* 0x0000000600058c45 */ /* 0x000fca0008201400 */
        /* <DEDUP_REMOVED lines=10> */
.L_x_10:
        /* <DEDUP_REMOVED lines=12> */
.L_x_30:


//--------------------- .text._Z16initCurandStatesP17curandStateXORWOWm --------------------------
	.section	.text._Z16initCurandStatesP17curandStateXORWOWm,"ax",@progbits
	.align	128
        .global         _Z16initCurandStatesP17curandStateXORWOWm
        .type           _Z16initCurandStatesP17curandStateXORWOWm,@function
        .size           _Z16initCurandStatesP17curandStateXORWOWm,(.L_x_31 - _Z16initCurandStatesP17curandStateXORWOWm)
        .other          _Z16initCurandStatesP17curandStateXORWOWm,@"STO_CUDA_ENTRY STV_DEFAULT"
_Z16initCurandStatesP17curandStateXORWOWm:
.text._Z16initCurandStatesP17curandStateXORWOWm:
[----:B------:R-:W-:Y:S01]  /*0000*/  LDC R1, c[0x0][0x37c] ;  /* 0x0000df00ff017b82 */ /* 0x000fe20000000800 */
[----:B------:R-:W0:Y:S07]  /*0010*/  S2R R13, SR_TID.X ;  /* 0x00000000000d7919 */ /* 0x000e2e0000002100 */
[----:B------:R-:W1:Y:S01]  /*0020*/  LDC.64 R2, c[0x0][0x388] ;  /* 0x0000e200ff027b82 */ /* 0x000e620000000a00 */
[----:B------:R-:W2:Y:S01]  /*0030*/  LDCU.64 UR4, c[0x0][0x358] ;  /* 0x00006b00ff0477ac */ /* 0x000ea20008000a00 */
[----:B------:R-:W-:Y:S06]  /*0040*/  BSSY.RECONVERGENT B0, `(.L_x_11) ;  /* 0x00000e5000007945 */ /* 0x000fec0003800200 */
[----:B------:R-:W0:Y:S08]  /*0050*/  S2UR UR6, SR_CTAID.X ;  /* 0x00000000000679c3 */ /* 0x000e300000002500 */
[----:B------:R-:W0:Y:S08]  /*0060*/  LDC R4, c[0x0][0x360] ;  /* 0x0000d800ff047b82 */ /* 0x000e300000000800 */
[----:B------:R-:W3:Y:S01]  /*0070*/  LDC.64 R6, c[0x0][0x380] ;  /* 0x0000e000ff067b82 */ /* 0x000ee20000000a00 */
[----:B-1----:R-:W-:-:S02]  /*0080*/  LOP3.LUT R0, R2, 0xaad26b49, RZ, 0x3c, !PT ;  /* 0xaad26b4902007812 */ /* 0x002fc400078e3cff */
[----:B------:R-:W-:-:S03]  /*0090*/  LOP3.LUT R2, R3, 0xf7dcefdd, RZ, 0x3c, !PT ;  /* 0xf7dcefdd03027812 */ /* 0x000fc600078e3cff */
[----:B------:R-:W-:Y:S02]  /*00a0*/  IMAD R0, R0, 0x4182bed5, RZ ;  /* 0x4182bed500007824 */ /* 0x000fe400078e02ff */
[----:B------:R-:W-:Y:S02]  /*00b0*/  IMAD R3, R2, -0x658354e5, RZ ;  /* 0x9a7cab1b02037824 */ /* 0x000fe400078e02ff */
[C---:B------:R-:W-:Y:S01]  /*00c0*/  VIADD R5, R0.reuse, 0x75bcd15 ;  /* 0x075bcd1500057836 */ /* 0x040fe20000000000 */
[C---:B------:R-:W-:Y:S01]  /*00d0*/  LOP3.LUT R8, R0.reuse, 0x159a55e5, RZ, 0x3c, !PT ;  /* 0x159a55e500087812 */ /* 0x040fe200078e3cff */
[----:B------:R-:W-:Y:S01]  /*00e0*/  VIADD R11, R0, 0x583f19 ;  /* 0x00583f19000b7836 */ /* 0x000fe20000000000 */
[C---:B------:R-:W-:Y:S01]  /*00f0*/  LOP3.LUT R10, R3.reuse, 0x5491333, RZ, 0x3c, !PT ;  /* 0x05491333030a7812 */ /* 0x040fe200078e3cff */
[----:B------:R-:W-:Y:S02]  /*0100*/  VIADD R9, R3, 0x1f123bb5 ;  /* 0x1f123bb503097836 */ /* 0x000fe40000000000 */
[----:B0-----:R-:W-:Y:S01]  /*0110*/  IMAD R13, R4, UR6, R13 ;  /* 0x00000006040d7c24 */ /* 0x001fe2000f8e020d */
[----:B------:R-:W-:-:S04]  /*0120*/  IADD3 R4, PT, PT, R0, 0x64f0c9, R3 ;  /* 0x0064f0c900047810 */ /* 0x000fc80007ffe003 */
[C---:B------:R-:W-:Y:S01]  /*0130*/  ISETP.NE.AND P0, PT, R13.reuse, RZ, PT ;  /* 0x000000ff0d00720c */ /* 0x040fe20003f05270 */
[----:B---3--:R-:W-:-:S05]  /*0140*/  IMAD.WIDE R6, R13, 0x30, R6 ;  /* 0x000000300d067825 */ /* 0x008fca00078e0206 */
[----:B--2---:R0:W-:Y:S04]  /*0150*/  STG.E.64 desc[UR4][R6.64], R4 ;  /* 0x0000000406007986 */ /* 0x0041e8000c101b04 */
[----:B------:R0:W-:Y:S04]  /*0160*/  STG.E.64 desc[UR4][R6.64+0x8], R8 ;  /* 0x0000080806007986 */ /* 0x0001e8000c101b04 */
[----:B------:R0:W-:Y:S01]  /*0170*/  STG.E.64 desc[UR4][R6.64+0x10], R10 ;  /* 0x0000100a06007986 */ /* 0x0001e2000c101b04 */
[----:B------:R-:W-:Y:S05]  /*0180*/  @!P0 BRA `(.L_x_12) ;  /* 0x0000000c00408947 */ /* 0x000fea0003800000 */
[----:B------:R-:W-:Y:S01]  /*0190*/  SHF.R.S32.HI R0, RZ, 0x1f, R13 ;  /* 0x0000001fff007819 */ /* 0x000fe2000001140d */
[----:B------:R-:W-:-:S07]  /*01a0*/  IMAD.MOV.U32 R12, RZ, RZ, RZ ;  /* 0x000000ffff0c7224 */ /* 0x000fce00078e00ff */
.L_x_18:
[----:B-1----:R-:W-:Y:S01]  /*01b0*/  LOP3.LUT R2, R13, 0x3, RZ, 0xc0, !PT ;  /* 0x000000030d027812 */ /* 0x002fe200078ec0ff */
[----:B------:R-:W-:Y:S03]  /*01c0*/  BSSY.RECONVERGENT B1, `(.L_x_13) ;  /* 0x00000c6000017945 */ /* 0x000fe60003800200 */
[----:B------:R-:W-:-:S04]  /*01d0*/  ISETP.NE.U32.AND P0, PT, R2, RZ, PT ;  /* 0x000000ff0200720c */ /* 0x000fc80003f05070 */
[----:B------:R-:W-:-:S13]  /*01e0*/  ISETP.NE.AND.EX P0, PT, RZ, RZ, PT, P0 ;  /* 0x000000ffff00720c */ /* 0x000fda0003f05300 */
[----:B------:R-:W-:Y:S05]  /*01f0*/  @!P0 BRA `(.L_x_14) ;  /* 0x0000000c00088947 */ /* 0x000fea0003800000 */
[----:B0-----:R-:W0:Y:S01]  /*0200*/  LDC.64 R8, c[0x4][RZ] ;  /* 0x01000000ff087b82 */ /* 0x001e220000000a00 */
[----:B------:R-:W-:Y:S02]  /*0210*/  IMAD.MOV.U32 R14, RZ, RZ, RZ ;  /* 0x000000ffff0e7224 */ /* 0x000fe400078e00ff */
[----:B0-----:R-:W-:-:S07]  /*0220*/  IMAD.WIDE.U32 R8, R12, 0xc80, R8 ;  /* 0x00000c800c087825 */ /* 0x001fce00078e0008 */
.L_x_17:
[----:B-1----:R-:W-:Y:S01]  /*0230*/  IMAD.MOV.U32 R15, RZ, RZ, RZ ;  /* 0x000000ffff0f7224 */ /* 0x002fe200078e00ff */
[----:B------:R-:W-:Y:S01]  /*0240*/  CS2R R2, SRZ ;  /* 0x0000000000027805 */ /* 0x000fe2000001ff00 */
[----:B------:R-:W-:Y:S01]  /*0250*/  IMAD.MOV.U32 R17, RZ, RZ, RZ ;  /* 0x000000ffff117224 */ /* 0x000fe200078e00ff */
[----:B------:R-:W-:-:S07]  /*0260*/  CS2R R4, SRZ ;  /* 0x0000000000047805 */ /* 0x000fce000001ff00 */
.L_x_16:
[----:B------:R-:W-:-:S05]  /*0270*/  IMAD.WIDE.U32 R10, R17, 0x4, R6 ;  /* 0x00000004110a7825 */ /* 0x000fca00078e0006 */
[----:B------:R0:W5:Y:S01]  /*0280*/  LDG.E R16, desc[UR4][R10.64+0x4] ;  /* 0x000004040a107981 */ /* 0x000162000c1e1900 */
[----:B------:R-:W-:-:S07]  /*0290*/  IMAD.MOV.U32 R19, RZ, RZ, RZ ;  /* 0x000000ffff137224 */ /* 0x000fce00078e00ff */
.L_x_15:
[----:B-----5:R-:W-:Y:S01]  /*02a0*/  SHF.R.U32.HI R24, RZ, R19, R16 ;  /* 0x00000013ff187219 */ /* 0x020fe20000011610 */
[----:B0-----:R-:W-:-:S03]  /*02b0*/  IMAD.SHL.U32 R10, R17, 0x20, RZ ;  /* 0x00000020110a7824 */ /* 0x001fc600078e00ff */
[----:B------:R-:W-:Y:S01]  /*02c0*/  LOP3.LUT R11, R24, 0x1, RZ, 0xc0, !PT ;  /* 0x00000001180b7812 */ /* 0x000fe200078ec0ff */
[----:B------:R-:W-:-:S03]  /*02d0*/  IMAD.IADD R10, R10, 0x1, R19 ;  /* 0x000000010a0a7824 */ /* 0x000fc600078e0213 */
[----:B------:R-:W-:Y:S01]  /*02e0*/  ISETP.NE.U32.AND P0, PT, R11, 0x1, PT ;  /* 0x000000010b00780c */ /* 0x000fe20003f05070 */
[----:B------:R-:W-:-:S03]  /*02f0*/  IMAD R11, R10, 0x5, RZ ;  /* 0x000000050a0b7824 */ /* 0x000fc600078e02ff */
[----:B------:R-:W-:Y:S01]  /*0300*/  R2P PR, R24, 0x7e ;  /* 0x0000007e18007804 */ /* 0x000fe20000000000 */
[----:B------:R-:W-:-:S08]  /*0310*/  IMAD.WIDE.U32 R10, R11, 0x4, R8 ;  /* 0x000000040b0a7825 */ /* 0x000fd000078e0008 */
[----:B------:R-:W2:Y:S04]  /*0320*/  @!P0 LDG.E R18, desc[UR4][R10.64] ;  /* 0x000000040a128981 */ /* 0x000ea8000c1e1900 */
[----:B------:R-:W3:Y:S04]  /*0330*/  @!P0 LDG.E R20, desc[UR4][R10.64+0x10] ;  /* 0x000010040a148981 */ /* 0x000ee8000c1e1900 */
[----:B------:R-:W4:Y:S04]  /*0340*/  @P1 LDG.E R22, desc[UR4][R10.64+0x14] ;  /* 0x000014040a161981 */ /* 0x000f28000c1e1900 */
[----:B------:R-:W4:Y:S04]  /*0350*/  @P2 LDG.E R26, desc[UR4][R10.64+0x28] ;  /* 0x000028040a1a2981 */ /* 0x000f28000c1e1900 */
[----:B------:R-:W4:Y:S04]  /*0360*/  @!P0 LDG.E R21, desc[UR4][R10.64+0x4] ;  /* 0x000004040a158981 */ /* 0x000f28000c1e1900 */
[----:B------:R-:W4:Y:S04]  /*0370*/  @!P0 LDG.E R23, desc[UR4][R10.64+0xc] ;  /* 0x00000c040a178981 */ /* 0x000f28000c1e1900 */
[----:B------:R-:W4:Y:S04]  /*0380*/  @P1 LDG.E R25, desc[UR4][R10.64+0x18] ;  /* 0x000018040a191981 */ /* 0x000f28000c1e1900 */
[----:B------:R-:W4:Y:S04]  /*0390*/  @P3 LDG.E R28, desc[UR4][R10.64+0x3c] ;  /* 0x00003c040a1c3981 */ /* 0x000f28000c1e1900 */
[----:B------:R-:W4:Y:S01]  /*03a0*/  @P6 LDG.E R27, desc[UR4][R10.64+0x7c] ;  /* 0x00007c040a1b6981 */ /* 0x000f22000c1e1900 */
[----:B--2---:R-:W-:-:S03]  /*03b0*/  @!P0 LOP3.LUT R15, R15, R18, RZ, 0x3c, !PT ;  /* 0x000000120f0f8212 */ /* 0x004fc600078e3cff */
[----:B------:R-:W2:Y:S01]  /*03c0*/  @!P0 LDG.E R18, desc[UR4][R10.64+0x8] ;  /* 0x000008040a128981 */ /* 0x000ea2000c1e1900 */
[----:B---3--:R-:W-:-:S03]  /*03d0*/  @!P0 LOP3.LUT R3, R3, R20, RZ, 0x3c, !PT ;  /* 0x0000001403038212 */ /* 0x008fc600078e3cff */
[----:B------:R-:W3:Y:S01]  /*03e0*/  @P1 LDG.E R20, desc[UR4][R10.64+0x24] ;  /* 0x000024040a141981 */ /* 0x000ee2000c1e1900 */
[----:B----4-:R-:W-:-:S03]  /*03f0*/  @P1 LOP3.LUT R15, R15, R22, RZ, 0x3c, !PT ;  /* 0x000000160f0f1212 */ /* 0x010fc600078e3cff */
[----:B------:R-:W4:Y:S01]  /*0400*/  @P2 LDG.E R22, desc[UR4][R10.64+0x38] ;  /* 0x000038040a162981 */ /* 0x000f22000c1e1900 */
[----:B------:R-:W-:-:S03]  /*0410*/  @P2 LOP3.LUT R15, R15, R26, RZ, 0x3c, !PT ;  /* 0x0000001a0f0f2212 */ /* 0x000fc600078e3cff */
[----:B------:R-:W4:Y:S01]  /*0420*/  @P4 LDG.E R26, desc[UR4][R10.64+0x50] ;  /* 0x000050040a1a4981 */ /* 0x000f22000c1e1900 */
[----:B------:R-:W-:-:S03]  /*0430*/  @!P0 LOP3.LUT R4, R4, R21, RZ, 0x3c, !PT ;  /* 0x0000001504048212 */ /* 0x000fc600078e3cff */
[----:B------:R-:W4:Y:S01]  /*0440*/  @P1 LDG.E R21, desc[UR4][R10.64+0x20] ;  /* 0x000020040a151981 */ /* 0x000f22000c1e1900 */
[----:B------:R-:W-:-:S03]  /*0450*/  @!P0 LOP3.LUT R2, R2, R23, RZ, 0x3c, !PT ;  /* 0x0000001702028212 */ /* 0x000fc600078e3cff */
[----:B------:R-:W4:Y:S01]  /*0460*/  @P2 LDG.E R23, desc[UR4][R10.64+0x2c] ;  /* 0x00002c040a172981 */ /* 0x000f22000c1e1900 */
[----:B------:R-:W-:-:S03]  /*0470*/  @P1 LOP3.LUT R4, R4, R25, RZ, 0x3c, !PT ;  /* 0x0000001904041212 */ /* 0x000fc600078e3cff */
[----:B------:R-:W4:Y:S01]  /*0480*/  @P2 LDG.E R25, desc[UR4][R10.64+0x34] ;  /* 0x000034040a192981 */ /* 0x000f22000c1e1900 */
[----:B--2---:R-:W-:-:S03]  /*0490*/  @!P0 LOP3.LUT R5, R5, R18, RZ, 0x3c, !PT ;  /* 0x0000001205058212 */ /* 0x004fc600078e3cff */
[----:B------:R-:W2:Y:S01]  /*04a0*/  @P1 LDG.E R18, desc[UR4][R10.64+0x1c] ;  /* 0x00001c040a121981 */ /* 0x000ea2000c1e1900 */
[----:B---3--:R-:W-:-:S03]  /*04b0*/  @P1 LOP3.LUT R3, R3, R20, RZ, 0x3c, !PT ;  /* 0x0000001403031212 */ /* 0x008fc600078e3cff */
[----:B------:R-:W3:Y:S01]  /*04c0*/  @P2 LDG.E R20, desc[UR4][R10.64+0x30] ;  /* 0x000030040a142981 */ /* 0x000ee2000c1e1900 */
[----:B----4-:R-:W-:-:S03]  /*04d0*/  @P2 LOP3.LUT R3, R3, R22, RZ, 0x3c, !PT ;  /* 0x0000001603032212 */ /* 0x010fc600078e3cff */
[----:B------:R-:W4:Y:S01]  /*04e0*/  @P3 LDG.E R22, desc[UR4][R10.64+0x4c] ;  /* 0x00004c040a163981 */ /* 0x000f22000c1e1900 */
[----:B------:R-:W-:-:S04]  /*04f0*/  @P3 LOP3.LUT R15, R15, R28, RZ, 0x3c, !PT ;  /* 0x0000001c0f0f3212 */ /* 0x000fc800078e3cff */
[----:B------:R-:W-:Y:S02]  /*0500*/  @P4 LOP3.LUT R15, R15, R26, RZ, 0x3c, !PT ;  /* 0x0000001a0f0f4212 */ /* 0x000fe400078e3cff */
[----:B------:R-:W-:Y:S01]  /*0510*/  @P1 LOP3.LUT R2, R2, R21, RZ, 0x3c, !PT ;  /* 0x0000001502021212 */ /* 0x000fe200078e3cff */
[----:B------:R-:W4:Y:S04]  /*0520*/  @P5 LDG.E R26, desc[UR4][R10.64+0x64] ;  /* 0x000064040a1a5981 */ /* 0x000f28000c1e1900 */
[----:B------:R-:W4:Y:S01]  /*0530*/  @P3 LDG.E R21, desc[UR4][R10.64+0x40] ;  /* 0x000040040a153981 */ /* 0x000f22000c1e1900 */
[----:B------:R-:W-:Y:S02]  /*0540*/  @P2 LOP3.LUT R4, R4, R23, RZ, 0x3c, !PT ;  /* 0x0000001704042212 */ /* 0x000fe400078e3cff */
[----:B------:R-:W-:Y:S01]  /*0550*/  @P2 LOP3.LUT R2, R2, R25, RZ, 0x3c, !PT ;  /* 0x0000001902022212 */ /* 0x000fe200078e3cff */
[----:B------:R-:W4:Y:S04]  /*0560*/  @P3 LDG.E R23, desc[UR4][R10.64+0x48] ;  /* 0x000048040a173981 */ /* 0x000f28000c1e1900 */
[----:B------:R-:W4:Y:S01]  /*0570*/  @P4 LDG.E R25, desc[UR4][R10.64+0x54] ;  /* 0x000054040a194981 */ /* 0x000f22000c1e1900 */
[----:B--2---:R-:W-:-:S03]  /*0580*/  @P1 LOP3.LUT R5, R5, R18, RZ, 0x3c, !PT ;  /* 0x0000001205051212 */ /* 0x004fc600078e3cff */
[----:B------:R-:W2:Y:S01]  /*0590*/  @P3 LDG.E R18, desc[UR4][R10.64+0x44] ;  /* 0x000044040a123981 */ /* 0x000ea2000c1e1900 */
[----:B---3--:R-:W-:-:S03]  /*05a0*/  @P2 LOP3.LUT R5, R5, R20, RZ, 0x3c, !PT ;  /* 0x0000001405052212 */ /* 0x008fc600078e3cff */
[----:B------:R-:W3:Y:S01]  /*05b0*/  @P4 LDG.E R20, desc[UR4][R10.64+0x58] ;  /* 0x000058040a144981 */ /* 0x000ee2000c1e1900 */
[----:B----4-:R-:W-:-:S03]  /*05c0*/  @P3 LOP3.LUT R3, R3, R22, RZ, 0x3c, !PT ;  /* 0x0000001603033212 */ /* 0x010fc600078e3cff */
[----:B------:R-:W4:Y:S01]  /*05d0*/  @P4 LDG.E R22, desc[UR4][R10.64+0x60] ;  /* 0x000060040a164981 */ /* 0x000f22000c1e1900 */
[----:B------:R-:W-:Y:S02]  /*05e0*/  LOP3.LUT P0, RZ, R24, 0x80, RZ, 0xc0, !PT ;  /* 0x0000008018ff7812 */ /* 0x000fe4000780c0ff */
[----:B------:R-:W-:Y:S02]  /*05f0*/  @P5 LOP3.LUT R15, R15, R26, RZ, 0x3c, !PT ;  /* 0x0000001a0f0f5212 */ /* 0x000fe400078e3cff */
[----:B------:R-:W4:Y:S01]  /*0600*/  @P6 LDG.E R26, desc[UR4][R10.64+0x78] ;  /* 0x000078040a1a6981 */ /* 0x000f22000c1e1900 */
[----:B------:R-:W-:-:S03]  /*0610*/  @P3 LOP3.LUT R4, R4, R21, RZ, 0x3c, !PT ;  /* 0x0000001504043212 */ /* 0x000fc600078e3cff */
[----:B------:R-:W4:Y:S01]  /*0620*/  @P4 LDG.E R21, desc[UR4][R10.64+0x5c] ;  /* 0x00005c040a154981 */ /* 0x000f22000c1e1900 */
[----:B------:R-:W-:-:S03]  /*0630*/  @P3 LOP3.LUT R2, R2, R23, RZ, 0x3c, !PT ;  /* 0x0000001702023212 */ /* 0x000fc600078e3cff */
[----:B------:R-:W4:Y:S01]  /*0640*/  @P5 LDG.E R23, desc[UR4][R10.64+0x68] ;  /* 0x000068040a175981 */ /* 0x000f22000c1e1900 */
[----:B------:R-:W-:-:S03]  /*0650*/  @P4 LOP3.LUT R4, R4, R25, RZ, 0x3c, !PT ;  /* 0x0000001904044212 */ /* 0x000fc600078e3cff */
[----:B------:R-:W4:Y:S01]  /*0660*/  @P5 LDG.E R25, desc[UR4][R10.64+0x70] ;  /* 0x000070040a195981 */ /* 0x000f22000c1e1900 */
[----:B--2---:R-:W-:-:S03]  /*0670*/  @P3 LOP3.LUT R5, R5, R18, RZ, 0x3c, !PT ;  /* 0x0000001205053212 */ /* 0x004fc600078e3cff */
[----:B------:R-:W2:Y:S01]  /*0680*/  @P5 LDG.E R18, desc[UR4][R10.64+0x6c] ;  /* 0x00006c040a125981 */ /* 0x000ea2000c1e1900 */
[----:B---3--:R-:W-:-:S03]  /*0690*/  @P4 LOP3.LUT R5, R5, R20, RZ, 0x3c, !PT ;  /* 0x0000001405054212 */ /* 0x008fc600078e3cff */
[----:B------:R-:W3:Y:S01]  /*06a0*/  @P5 LDG.E R20, desc[UR4][R10.64+0x74] ;  /* 0x000074040a145981 */ /* 0x000ee2000c1e1900 */
[----:B----4-:R-:W-:-:S03]  /*06b0*/  @P4 LOP3.LUT R3, R3, R22, RZ, 0x3c, !PT ;  /* 0x0000001603034212 */ /* 0x010fc600078e3cff */
[----:B------:R-:W4:Y:S01]  /*06c0*/  @P0 LDG.E R22, desc[UR4][R10.64+0x8c] ;  /* 0x00008c040a160981 */ /* 0x000f22000c1e1900 */
[----:B------:R-:W-:-:S03]  /*06d0*/  @P6 LOP3.LUT R15, R15, R26, RZ, 0x3c, !PT ;  /* 0x0000001a0f0f6212 */ /* 0x000fc600078e3cff */
        /* <DEDUP_REMOVED lines=13> */
[----:B------:R-:W-:Y:S02]  /*07b0*/  @P6 LOP3.LUT R4, R4, R27, RZ, 0x3c, !PT ;  /* 0x0000001b04046212 */ /* 0x000fe400078e3cff */
[----:B------:R-:W-:Y:S02]  /*07c0*/  @P6 LOP3.LUT R2, R2, R21, RZ, 0x3c, !PT ;  /* 0x0000001502026212 */ /* 0x000fe400078e3cff */
[----:B------:R-:W-:Y:S02]  /*07d0*/  @P0 LOP3.LUT R4, R4, R23, RZ, 0x3c, !PT ;  /* 0x0000001704040212 */ /* 0x000fe400078e3cff */
[----:B------:R-:W-:Y:S02]  /*07e0*/  @P0 LOP3.LUT R2, R2, R25, RZ, 0x3c, !PT ;  /* 0x0000001902020212 */ /* 0x000fe400078e3cff */
[----:B--2---:R-:W-:Y:S02]  /*07f0*/  @P6 LOP3.LUT R5, R5, R18, RZ, 0x3c, !PT ;  /* 0x0000001205056212 */ /* 0x004fe400078e3cff */
[----:B---3--:R-:W-:-:S02]  /*0800*/  @P6 LOP3.LUT R3, R3, R20, RZ, 0x3c, !PT ;  /* 0x0000001403036212 */ /* 0x008fc400078e3cff */
[----:B----4-:R-:W-:Y:S02]  /*0810*/  @P0 LOP3.LUT R5, R5, R22, RZ, 0x3c, !PT ;  /* 0x0000001605050212 */ /* 0x010fe400078e3cff */
[----:B------:R-:W-:Y:S02]  /*0820*/  @P0 LOP3.LUT R3, R3, R26, RZ, 0x3c, !PT ;  /* 0x0000001a03030212 */ /* 0x000fe400078e3cff */
[----:B------:R-:W-:-:S13]  /*0830*/  R2P PR, R24.B1, 0x7f ;  /* 0x0000007f18007804 */ /* 0x000fda0000001000 */
[----:B------:R-:W2:Y:S04]  /*0840*/  @P0 LDG.E R18, desc[UR4][R10.64+0xa0] ;  /* 0x0000a0040a120981 */ /* 0x000ea8000c1e1900 */
[----:B------:R-:W3:Y:S04]  /*0850*/  @P1 LDG.E R22, desc[UR4][R10.64+0xb4] ;  /* 0x0000b4040a161981 */ /* 0x000ee8000c1e1900 */
[----:B------:R-:W4:Y:S04]  /*0860*/  @P2 LDG.E R26, desc[UR4][R10.64+0xc8] ;  /* 0x0000c8040a1a2981 */ /* 0x000f28000c1e1900 */
[----:B------:R-:W4:Y:S04]  /*0870*/  @P3 LDG.E R28, desc[UR4][R10.64+0xdc] ;  /* 0x0000dc040a1c3981 */ /* 0x000f28000c1e1900 */
[----:B------:R-:W4:Y:S04]  /*0880*/  @P0 LDG.E R23, desc[UR4][R10.64+0xa4] ;  /* 0x0000a4040a170981 */ /* 0x000f28000c1e1900 */
[----:B------:R-:W4:Y:S04]  /*0890*/  @P0 LDG.E R20, desc[UR4][R10.64+0xa8] ;  /* 0x0000a8040a140981 */ /* 0x000f28000c1e1900 */
[----:B------:R-:W4:Y:S04]  /*08a0*/  @P4 LDG.E R25, desc[UR4][R10.64+0xf0] ;  /* 0x0000f0040a194981 */ /* 0x000f28000c1e1900 */
        /* <DEDUP_REMOVED lines=21> */
[----:B------:R-:W-:Y:S02]  /*0a00*/  LOP3.LUT P0, RZ, R24, 0x8000, RZ, 0xc0, !PT ;  /* 0x0000800018ff7812 */ /* 0x000fe4000780c0ff */
[----:B----4-:R-:W-:Y:S01]  /*0a10*/  @P5 LOP3.LUT R15, R15, R26, RZ, 0x3c, !PT ;  /* 0x0000001a0f0f5212 */ /* 0x010fe200078e3cff */
[----:B------:R-:W4:Y:S04]  /*0a20*/  @P3 LDG.E R24, desc[UR4][R10.64+0xe4] ;  /* 0x0000e4040a183981 */ /* 0x000f28000c1e1900 */
[----:B------:R-:W2:Y:S01]  /*0a30*/  @P6 LDG.E R26, desc[UR4][R10.64+0x118] ;  /* 0x000118040a1a6981 */ /* 0x000ea2000c1e1900 */
        /* <DEDUP_REMOVED lines=8> */
[----:B---3--:R-:W-:-:S03]  /*0ac0*/  @P2 LOP3.LUT R3, R3, R22, RZ, 0x3c, !PT ;  /* 0x0000001603032212 */ /* 0x008fc600078e3cff */
[----:B------:R-:W3:Y:S01]  /*0ad0*/  @P4 LDG.E R22, desc[UR4][R10.64+0x100] ;  /* 0x000100040a164981 */ /* 0x000ee2000c1e1900 */
[----:B--2---:R-:W-:-:S03]  /*0ae0*/  @P6 LOP3.LUT R15, R15, R26, RZ, 0x3c, !PT ;  /* 0x0000001a0f0f6212 */ /* 0x004fc600078e3cff */
[----:B------:R-:W2:Y:S01]  /*0af0*/  @P0 LDG.E R26, desc[UR4][R10.64+0x12c] ;  /* 0x00012c040a1a0981 */ /* 0x000ea2000c1e1900 */
[----:B----4-:R-:W-:-:S03]  /*0b00*/  @P2 LOP3.LUT R2, R2, R23, RZ, 0x3c, !PT ;  /* 0x0000001702022212 */ /* 0x010fc600078e3cff */
[----:B------:R-:W4:Y:S01]  /*0b10*/  @P4 LDG.E R23, desc[UR4][R10.64+0xfc] ;  /* 0x0000fc040a174981 */ /* 0x000f22000c1e1900 */
[----:B------:R-:W-:-:S03]  /*0b20*/  @P2 LOP3.LUT R5, R5, R20, RZ, 0x3c, !PT ;  /* 0x0000001405052212 */ /* 0x000fc600078e3cff */
[----:B------:R-:W4:Y:S01]  /*0b30*/  @P4 LDG.E R20, desc[UR4][R10.64+0xf8] ;  /* 0x0000f8040a144981 */ /* 0x000f22000c1e1900 */
[----:B------:R-:W-:Y:S02]  /*0b40*/  @P3 LOP3.LUT R2, R2, R27, RZ, 0x3c, !PT ;  /* 0x0000001b02023212 */ /* 0x000fe400078e3cff */
[----:B------:R-:W-:Y:S01]  /*0b50*/  @P3 LOP3.LUT R4, R4, R25, RZ, 0x3c, !PT ;  /* 0x0000001904043212 */ /* 0x000fe200078e3cff */
[----:B------:R-:W4:Y:S01]  /*0b60*/  @P5 LDG.E R27, desc[UR4][R10.64+0x110] ;  /* 0x000110040a1b5981 */ /* 0x000f22000c1e1900 */
[----:B------:R-:W-:-:S03]  /*0b70*/  @P3 LOP3.LUT R5, R5, R24, RZ, 0x3c, !PT ;  /* 0x0000001805053212 */ /* 0x000fc600078e3cff */
[----:B------:R-:W4:Y:S04]  /*0b80*/  @P5 LDG.E R25, desc[UR4][R10.64+0x108] ;  /* 0x000108040a195981 */ /* 0x000f28000c1e1900 */
        /* <DEDUP_REMOVED lines=19> */
[----:B------:R-:W-:-:S05]  /*0cc0*/  VIADD R19, R19, 0x10 ;  /* 0x0000001013137836 */ /* 0x000fca0000000000 */
[----:B------:R-:W-:Y:S02]  /*0cd0*/  ISETP.NE.AND P1, PT, R19, 0x20, PT ;  /* 0x000000201300780c */ /* 0x000fe40003f25270 */
[----:B------:R-:W-:Y:S02]  /*0ce0*/  @P5 LOP3.LUT R3, R3, R18, RZ, 0x3c, !PT ;  /* 0x0000001203035212 */ /* 0x000fe400078e3cff */
[----:B------:R-:W-:Y:S02]  /*0cf0*/  @P6 LOP3.LUT R4, R4, R21, RZ, 0x3c, !PT ;  /* 0x0000001504046212 */ /* 0x000fe400078e3cff */
[----:B---3--:R-:W-:-:S04]  /*0d00*/  @P6 LOP3.LUT R3, R3, R22, RZ, 0x3c, !PT ;  /* 0x0000001603036212 */ /* 0x008fc800078e3cff */
[----:B--2---:R-:W-:Y:S02]  /*0d10*/  @P0 LOP3.LUT R3, R3, R26, RZ, 0x3c, !PT ;  /* 0x0000001a03030212 */ /* 0x004fe400078e3cff */
[----:B----4-:R-:W-:Y:S02]  /*0d20*/  @P6 LOP3.LUT R2, R2, R23, RZ, 0x3c, !PT ;  /* 0x0000001702026212 */ /* 0x010fe400078e3cff */
[----:B------:R-:W-:Y:S02]  /*0d30*/  @P6 LOP3.LUT R5, R5, R20, RZ, 0x3c, !PT ;  /* 0x0000001405056212 */ /* 0x000fe400078e3cff */
[----:B------:R-:W-:Y:S02]  /*0d40*/  @P0 LOP3.LUT R2, R2, R27, RZ, 0x3c, !PT ;  /* 0x0000001b02020212 */ /* 0x000fe400078e3cff */
[----:B------:R-:W-:Y:S02]  /*0d50*/  @P0 LOP3.LUT R4, R4, R25, RZ, 0x3c, !PT ;  /* 0x0000001904040212 */ /* 0x000fe400078e3cff */
[----:B------:R-:W-:Y:S01]  /*0d60*/  @P0 LOP3.LUT R5, R5, R24, RZ, 0x3c, !PT ;  /* 0x0000001805050212 */ /* 0x000fe200078e3cff */
[----:B------:R-:W-:Y:S06]  /*0d70*/  @P1 BRA `(.L_x_15) ;  /* 0xfffffff400481947 */ /* 0x000fec000383ffff */
[----:B------:R-:W-:-:S05]  /*0d80*/  VIADD R17, R17, 0x1 ;  /* 0x0000000111117836 */ /* 0x000fca0000000000 */
[----:B------:R-:W-:-:S13]  /*0d90*/  ISETP.NE.AND P0, PT, R17, 0x5, PT ;  /* 0x000000051100780c */ /* 0x000fda0003f05270 */
[----:B------:R-:W-:Y:S05]  /*0da0*/  @P0 BRA `(.L_x_16) ;  /* 0xfffffff400300947 */ /* 0x000fea000383ffff */
[----:B------:R1:W-:Y:S01]  /*0db0*/  STG.E.64 desc[UR4][R6.64+0x8], R4 ;  /* 0x0000080406007986 */ /* 0x0003e2000c101b04 */
[----:B------:R-:W-:Y:S01]  /*0dc0*/  VIADD R14, R14, 0x1 ;  /* 0x000000010e0e7836 */ /* 0x000fe20000000000 */
[----:B------:R-:W-:Y:S02]  /*0dd0*/  LOP3.LUT R11, R13, 0x3, RZ, 0xc0, !PT ;  /* 0x000000030d0b7812 */ /* 0x000fe400078ec0ff */
[----:B------:R1:W-:Y:S02]  /*0de0*/  STG.E.64 desc[UR4][R6.64+0x10], R2 ;  /* 0x0000100206007986 */ /* 0x0003e4000c101b04 */
[----:B------:R-:W-:Y:S02]  /*0df0*/  ISETP.GE.U32.AND P0, PT, R14, R11, PT ;  /* 0x0000000b0e00720c */ /* 0x000fe40003f06070 */
[----:B------:R1:W-:Y:S11]  /*0e00*/  STG.E desc[UR4][R6.64+0x4], R15 ;  /* 0x0000040f06007986 */ /* 0x0003f6000c101904 */
[----:B------:R-:W-:Y:S05]  /*0e10*/  @!P0 BRA `(.L_x_17) ;  /* 0xfffffff400048947 */ /* 0x000fea000383ffff */
.L_x_14:
[----:B------:R-:W-:Y:S05]  /*0e20*/  BSYNC.RECONVERGENT B1 ;  /* 0x0000000000017941 */ /* 0x000fea0003800200 */
.L_x_13:
[C---:B------:R-:W-:Y:S01]  /*0e30*/  ISETP.GT.U32.AND P0, PT, R13.reuse, 0x3, PT ;  /* 0x000000030d00780c */ /* 0x040fe20003f04070 */
[----:B------:R-:W-:Y:S01]  /*0e40*/  VIADD R12, R12, 0x1 ;  /* 0x000000010c0c7836 */ /* 0x000fe20000000000 */
[--C-:B------:R-:W-:Y:S02]  /*0e50*/  SHF.R.U64 R13, R13, 0x2, R0.reuse ;  /* 0x000000020d0d7819 */ /* 0x100fe40000001200 */
[----:B------:R-:W-:Y:S02]  /*0e60*/  ISETP.GT.U32.AND.EX P0, PT, R0, RZ, PT, P0 ;  /* 0x000000ff0000720c */ /* 0x000fe40003f04100 */
[----:B------:R-:W-:-:S11]  /*0e70*/  SHF.R.U32.HI R0, RZ, 0x2, R0 ;  /* 0x00000002ff007819 */ /* 0x000fd60000011600 */
[----:B------:R-:W-:Y:S05]  /*0e80*/  @P0 BRA `(.L_x_18) ;  /* 0xfffffff000c80947 */ /* 0x000fea000383ffff */
.L_x_12:
[----:B------:R-:W-:Y:S05]  /*0e90*/  BSYNC.RECONVERGENT B0 ;  /* 0x0000000000007941 */ /* 0x000fea0003800200 */
.L_x_11:
[----:B------:R-:W-:Y:S04]  /*0ea0*/  STG.E.64 desc[UR4][R6.64+0x18], RZ ;  /* 0x000018ff06007986 */ /* 0x000fe8000c101b04 */
[----:B------:R-:W-:Y:S04]  /*0eb0*/  STG.E desc[UR4][R6.64+0x20], RZ ;  /* 0x000020ff06007986 */ /* 0x000fe8000c101904 */
[----:B------:R-:W-:Y:S01]  /*0ec0*/  STG.E.64 desc[UR4][R6.64+0x28], RZ ;  /* 0x000028ff06007986 */ /* 0x000fe2000c101b04 */
[----:B------:R-:W-:Y:S05]  /*0ed0*/  EXIT ;  /* 0x000000000000794d */ /* 0x000fea0003800000 */
.L_x_19:
        /* <DEDUP_REMOVED lines=10> */
.L_x_31:


//--------------------- .nv.global.init           --------------------------
	.section	.nv.global.init,"aw",@progbits
	.align	4
.nv.global.init:
	.type		mrg32k3aM1SubSeq,@object
	.size		mrg32k3aM1SubSeq,(mrg32k3aM2SubSeq - mrg32k3aM1SubSeq)
mrg32k3aM1SubSeq:
        /*0000*/ 	.byte	0x0b, 0xcc, 0xee, 0x04, 0x73, 0x29, 0x8b, 0x6f, 0xf6, 0x53, 0x03, 0xf6, 0x23, 0xf6, 0xea, 0xda
        /* <DEDUP_REMOVED lines=125> */
	.type		mrg32k3aM2SubSeq,@object
	.size		mrg32k3aM2SubSeq,(mrg32k3aM1 - mrg32k3aM2SubSeq)
mrg32k3aM2SubSeq:
        /* <DEDUP_REMOVED lines=126> */
	.type		mrg32k3aM1,@object
	.size		mrg32k3aM1,(mrg32k3aM1Seq - mrg32k3aM1)
mrg32k3aM1:
        /* <DEDUP_REMOVED lines=144> */
	.type		mrg32k3aM1Seq,@object
	.size		mrg32k3aM1Seq,(mrg32k3aM2 - mrg32k3aM1Seq)
mrg32k3aM1Seq:
        /* <DEDUP_REMOVED lines=144> */
	.type		mrg32k3aM2,@object
	.size		mrg32k3aM2,(mrg32k3aM2Seq - mrg32k3aM2)
mrg32k3aM2:
        /* <DEDUP_REMOVED lines=144> */
	.type		mrg32k3aM2Seq,@object
	.size		mrg32k3aM2Seq,(precalc_xorwow_matrix - mrg32k3aM2Seq)
mrg32k3aM2Seq:
        /* <DEDUP_REMOVED lines=144> */
	.type		precalc_xorwow_matrix,@object
	.size		precalc_xorwow_matrix,(precalc_xorwow_offset_matrix - precalc_xorwow_matrix)
precalc_xorwow_matrix:
        /* <DEDUP_REMOVED lines=6400> */
	.type		precalc_xorwow_offset_matrix,@object
	.size		precalc_xorwow_offset_matrix,(.L_1 - precalc_xorwow_offset_matrix)
precalc_xorwow_offset_matrix:
        /* <DEDUP_REMOVED lines=6400> */
.L_1:


//--------------------- .nv.shared.reserved.0     --------------------------
	.section	.nv.shared.reserved.0,"aw",@nobits
	.weak		__nv_reservedSMEM_offset_0_alias
	.size		__nv_reservedSMEM_offset_0_alias, 0, 64
	.other		__nv_reservedSMEM_offset_0_alias,@"STO_CUDA_RESERVED_SHARED STV_DEFAULT"
__nv_reservedSMEM_offset_0_alias:
	.zero		0
	.zero		64


//--------------------- .nv.constant0._Z22dataRaceKernelSameWarpI6__halfEvPT_S2_P17curandStateXORWOWii --------------------------
	.section	.nv.constant0._Z22dataRaceKernelSameWarpI6__halfEvPT_S2_P17curandStateXORWOWii,"a",@progbits
	.sectionflags	@""
	.align	4
.nv.constant0._Z22dataRaceKernelSameWarpI6__halfEvPT_S2_P17curandStateXORWOWii:
	.zero		928


//--------------------- .nv.constant0._Z22dataRaceKernelSameWarpImEvPT_S1_P17curandStateXORWOWii --------------------------
	.section	.nv.constant0._Z22dataRaceKernelSameWarpImEvPT_S1_P17curandStateXORWOWii,"a",@progbits
	.sectionflags	@""
	.align	4
.nv.constant0._Z22dataRaceKernelSameWarpImEvPT_S1_P17curandStateXORWOWii:
	.zero		928


//--------------------- .nv.constant0._Z22dataRaceKernelSameWarpIjEvPT_S1_P17curandStateXORWOWii --------------------------
	.section	.nv.constant0._Z22dataRaceKernelSameWarpIjEvPT_S1_P17curandStateXORWOWii,"a",@progbits
	.sectionflags	@""
	.align	4
.nv.constant0._Z22dataRaceKernelSameWarpIjEvPT_S1_P17curandStateXORWOWii:
	.zero		928


//--------------------- .nv.constant0._Z22dataRaceKernelSameWarpItEvPT_S1_P17curandStateXORWOWii --------------------------
	.section	.nv.constant0._Z22dataRaceKernelSameWarpItEvPT_S1_P17curandStateXORWOWii,"a",@progbits
	.sectionflags	@""
	.align	4
.nv.constant0._Z22dataRaceKernelSameWarpItEvPT_S1_P17curandStateXORWOWii:
	.zero		928


//--------------------- .nv.constant0._Z22dataRaceKernelSameWarpIhEvPT_S1_P17curandStateXORWOWii --------------------------
	.section	.nv.constant0._Z22dataRaceKernelSameWarpIhEvPT_S1_P17curandStateXORWOWii,"a",@progbits
	.sectionflags	@""
	.align	4
.nv.constant0._Z22dataRaceKernelSameWarpIhEvPT_S1_P17curandStateXORWOWii:
	.zero		928


//--------------------- .nv.constant0._Z22dataRaceKernelSameWarpIlEvPT_S1_P17curandStateXORWOWii --------------------------
	.section	.nv.constant0._Z22dataRaceKernelSameWarpIlEvPT_S1_P17curandStateXORWOWii,"a",@progbits
	.sectionflags	@""
	.align	4
.nv.constant0._Z22dataRaceKernelSameWarpIlEvPT_S1_P17curandStateXORWOWii:
	.zero		928


//--------------------- .nv.constant0._Z22dataRaceKernelSameWarpIiEvPT_S1_P17curandStateXORWOWii --------------------------
	.section	.nv.constant0._Z22dataRaceKernelSameWarpIiEvPT_S1_P17curandStateXORWOWii,"a",@progbits
	.sectionflags	@""
	.align	4
.nv.constant0._Z22dataRaceKernelSameWarpIiEvPT_S1_P17curandStateXORWOWii:
	.zero		928


//--------------------- .nv.constant0._Z22dataRaceKernelSameWarpIsEvPT_S1_P17curandStateXORWOWii --------------------------
	.section	.nv.constant0._Z22dataRaceKernelSameWarpIsEvPT_S1_P17curandStateXORWOWii,"a",@progbits
	.sectionflags	@""
	.align	4
.nv.constant0._Z22dataRaceKernelSameWarpIsEvPT_S1_P17curandStateXORWOWii:
	.zero		928


//--------------------- .nv.constant0._Z22dataRaceKernelSameWarpIaEvPT_S1_P17curandStateXORWOWii --------------------------
	.section	.nv.constant0._Z22dataRaceKernelSameWarpIaEvPT_S1_P17curandStateXORWOWii,"a",@progbits
	.sectionflags	@""
	.align	4
.nv.constant0._Z22dataRaceKernelSameWarpIaEvPT_S1_P17curandStateXORWOWii:
	.zero		928


//--------------------- .nv.constant0._Z22dataRaceKernelSameWarpIdEvPT_S1_P17curandStateXORWOWii --------------------------
	.section	.nv.constant0._Z22dataRaceKernelSameWarpIdEvPT_S1_P17curandStateXORWOWii,"a",@progbits
	.sectionflags	@""
	.align	4
.nv.constant0._Z22dataRaceKernelSameWarpIdEvPT_S1_P17curandStateXORWOWii:
	.zero		928


//--------------------- .nv.constant0._Z22dataRaceKernelSameWarpIfEvPT_S1_P17curandStateXORWOWii --------------------------
	.section	.nv.constant0._Z22dataRaceKernelSameWarpIfEvPT_S1_P17curandStateXORWOWii,"a",@progbits
	.sectionflags	@""
	.align	4
.nv.constant0._Z22dataRaceKernelSameWarpIfEvPT_S1_P17curandStateXORWOWii:
	.zero		928


//--------------------- .nv.constant0._Z16initCurandStatesP17curandStateXORWOWm --------------------------
	.section	.nv.constant0._Z16initCurandStatesP17curandStateXORWOWm,"a",@progbits
	.sectionflags	@""
	.align	4
.nv.constant0._Z16initCurandStatesP17curandStateXORWOWm:
	.zero		912


//--------------------- SYMBOLS --------------------------

	.type		.nv.reservedSmem.offset0,@object
	.size		.nv.reservedSmem.offset0,0x4
